	.target	sm_100a

	.elftype	@"ET_EXEC"


//--------------------- .note.nv.tkinfo           --------------------------
	.section	.note.nv.tkinfo,"",@"SHT_NOTE"
	.sectionflags	@"SHF_NOTE_NV_TKINFO"
	.tkinfo
        /*0018*/ 	.word	0x00000002
        /*0030*/ 	.string	""
        /*0030*/ 	.string	"ptxas"
        /*0030*/ 	.string	"Cuda compilation tools, release 13.0, V13.0.88"
        /*0030*/ 	.string	"Build cuda_13.0.r13.0/compiler.36424714_0"
        /*0030*/ 	.string	"-arch sm_100a -m 64 "



//--------------------- .note.nv.cuinfo           --------------------------
	.section	.note.nv.cuinfo,"",@"SHT_NOTE"
	.sectionflags	@"SHF_NOTE_NV_CUINFO"
        /*0018*/ 	.short	0x0002
        /*001a*/ 	.short	0x0064
        /*001c*/ 	.short	0x0082
	.zero		2


//--------------------- .nv.info                  --------------------------
	.section	.nv.info,"",@"SHT_CUDA_INFO"
	.align	4


	//----- nvinfo : EIATTR_REGCOUNT
	.align		4
        /*0000*/ 	.byte	0x04, 0x2f
        /*0002*/ 	.short	(.L_19 - .L_18)
	.align		4
.L_18:
        /*0004*/ 	.word	index@(_ZN7cutlass13device_kernelINS_4gemm6kernel13GemmUniversalIN4cute5tupleIJiiiiEEENS1_10collective13CollectiveMmaINS1_35MainloopSm100TmaUmmaWarpSpecializedILi13ELi2ELi4ENS5_IJNS4_1CILi1EEESB_SB_EEEEENS5_IJNSA_ILi64EEESE_NSA_ILi128EEEEEENS_12float_e4m3_tENS5_IJlSB_lEEESH_SI_NS4_8TiledMMAINS4_8MMA_AtomIJNS4_10MMA_TraitsINS4_19SM100_MMA_F8F6F4_SSEJSH_SH_fSE_SE_NS4_17integral_constantINS4_4UMMA5MajorELSP_0EEESQ_NSN_INSO_7ScaleInELSR_0EEESS_EEEEEENS4_6LayoutISC_NS5_IJNSA_ILi0EEESW_SW_EEEEENS5_IJNS4_10UnderscoreESZ_SZ_EEEEENS4_13SM90_TMA_LOADENS4_14ComposedLayoutINS4_7SwizzleILi3ELi4ELi3EEENS4_18smem_ptr_flag_bitsILi8EEENSV_INS5_IJNSA_ILi8EEESF_EEENS5_IJSF_SB_EEEEEEEvNS4_8identityES12_S1C_vS1D_EENS_8epilogue10collective18CollectiveEpilogueINS1F_23Sm100TmaWarpSpecializedILi1ELi1ELi32ELb0ELb0EEEJSG_NS5_IJNSV_ISE_SB_EES1K_EEESH_SI_SH_SI_NS1F_6fusion15FusionCallbacksIS1J_NS1M_17LinearCombinationISH_fSH_fLNS_15FloatRoundStyleE2EEESG_S1L_JEEENS4_5SM1004TMEM4LOAD26SM100_TMEM_LOAD_16dp32b32xES12_NS13_INS14_ILi2ELi4ELi3EEES17_NSV_INS5_IJS18_SE_EEENS5_IJSE_SB_EEEEEEENS4_39AutoVectorizingCopyWithAssumedAlignmentILi128EEENS4_14SM90_TMA_STOREES20_S22_S22_EEEvvEEEEvNT_6ParamsE)
        /*0008*/ 	.word	0x00000078


	//----- nvinfo : EIATTR_FRAME_SIZE
	.align		4
.L_19:
        /*000c*/ 	.byte	0x04, 0x11
        /*000e*/ 	.short	(.L_21 - .L_20)
	.align		4
.L_20:
        /*0010*/ 	.word	index@($__internal_2_$__cuda_sm10x_tcgen05_guardrail_trap_unallocated_columns_being_dealloced)
        /*0014*/ 	.word	0x00000000


	//----- nvinfo : EIATTR_FRAME_SIZE
	.align		4
.L_21:
        /*0018*/ 	.byte	0x04, 0x11
        /*001a*/ 	.short	(.L_23 - .L_22)
	.align		4
.L_22:
        /*001c*/ 	.word	index@($__internal_1_$__cuda_sm10x_tcgen05_guardrail_trap_phase_invalid_during_alloc)
        /*0020*/ 	.word	0x00000000


	//----- nvinfo : EIATTR_FRAME_SIZE
	.align		4
.L_23:
        /*0024*/ 	.byte	0x04, 0x11
        /*0026*/ 	.short	(.L_25 - .L_24)
	.align		4
.L_24:
        /*0028*/ 	.word	index@($__internal_0_$__cuda_sm10x_tcgen05_guardrail_trap_col_being_dealloced_not_returned_by_alloc)
        /*002c*/ 	.word	0x00000000


	//----- nvinfo : EIATTR_FRAME_SIZE
	.align		4
.L_25:
        /*0030*/ 	.byte	0x04, 0x11
        /*0032*/ 	.short	(.L_27 - .L_26)
	.align		4
.L_26:
        /*0034*/ 	.word	index@(_ZN7cutlass13device_kernelINS_4gemm6kernel13GemmUniversalIN4cute5tupleIJiiiiEEENS1_10collective13CollectiveMmaINS1_35MainloopSm100TmaUmmaWarpSpecializedILi13ELi2ELi4ENS5_IJNS4_1CILi1EEESB_SB_EEEEENS5_IJNSA_ILi64EEESE_NSA_ILi128EEEEEENS_12float_e4m3_tENS5_IJlSB_lEEESH_SI_NS4_8TiledMMAINS4_8MMA_AtomIJNS4_10MMA_TraitsINS4_19SM100_MMA_F8F6F4_SSEJSH_SH_fSE_SE_NS4_17integral_constantINS4_4UMMA5MajorELSP_0EEESQ_NSN_INSO_7ScaleInELSR_0EEESS_EEEEEENS4_6LayoutISC_NS5_IJNSA_ILi0EEESW_SW_EEEEENS5_IJNS4_10UnderscoreESZ_SZ_EEEEENS4_13SM90_TMA_LOADENS4_14ComposedLayoutINS4_7SwizzleILi3ELi4ELi3EEENS4_18smem_ptr_flag_bitsILi8EEENSV_INS5_IJNSA_ILi8EEESF_EEENS5_IJSF_SB_EEEEEEEvNS4_8identityES12_S1C_vS1D_EENS_8epilogue10collective18CollectiveEpilogueINS1F_23Sm100TmaWarpSpecializedILi1ELi1ELi32ELb0ELb0EEEJSG_NS5_IJNSV_ISE_SB_EES1K_EEESH_SI_SH_SI_NS1F_6fusion15FusionCallbacksIS1J_NS1M_17LinearCombinationISH_fSH_fLNS_15FloatRoundStyleE2EEESG_S1L_JEEENS4_5SM1004TMEM4LOAD26SM100_TMEM_LOAD_16dp32b32xES12_NS13_INS14_ILi2ELi4ELi3EEES17_NSV_INS5_IJS18_SE_EEENS5_IJSE_SB_EEEEEEENS4_39AutoVectorizingCopyWithAssumedAlignmentILi128EEENS4_14SM90_TMA_STOREES20_S22_S22_EEEvvEEEEvNT_6ParamsE)
        /*0038*/ 	.word	0x00000000


	//----- nvinfo : EIATTR_MIN_STACK_SIZE
	.align		4
.L_27:
        /*003c*/ 	.byte	0x04, 0x12
        /*003e*/ 	.short	(.L_29 - .L_28)
	.align		4
.L_28:
        /*0040*/ 	.word	index@(_ZN7cutlass13device_kernelINS_4gemm6kernel13GemmUniversalIN4cute5tupleIJiiiiEEENS1_10collective13CollectiveMmaINS1_35MainloopSm100TmaUmmaWarpSpecializedILi13ELi2ELi4ENS5_IJNS4_1CILi1EEESB_SB_EEEEENS5_IJNSA_ILi64EEESE_NSA_ILi128EEEEEENS_12float_e4m3_tENS5_IJlSB_lEEESH_SI_NS4_8TiledMMAINS4_8MMA_AtomIJNS4_10MMA_TraitsINS4_19SM100_MMA_F8F6F4_SSEJSH_SH_fSE_SE_NS4_17integral_constantINS4_4UMMA5MajorELSP_0EEESQ_NSN_INSO_7ScaleInELSR_0EEESS_EEEEEENS4_6LayoutISC_NS5_IJNSA_ILi0EEESW_SW_EEEEENS5_IJNS4_10UnderscoreESZ_SZ_EEEEENS4_13SM90_TMA_LOADENS4_14ComposedLayoutINS4_7SwizzleILi3ELi4ELi3EEENS4_18smem_ptr_flag_bitsILi8EEENSV_INS5_IJNSA_ILi8EEESF_EEENS5_IJSF_SB_EEEEEEEvNS4_8identityES12_S1C_vS1D_EENS_8epilogue10collective18CollectiveEpilogueINS1F_23Sm100TmaWarpSpecializedILi1ELi1ELi32ELb0ELb0EEEJSG_NS5_IJNSV_ISE_SB_EES1K_EEESH_SI_SH_SI_NS1F_6fusion15FusionCallbacksIS1J_NS1M_17LinearCombinationISH_fSH_fLNS_15FloatRoundStyleE2EEESG_S1L_JEEENS4_5SM1004TMEM4LOAD26SM100_TMEM_LOAD_16dp32b32xES12_NS13_INS14_ILi2ELi4ELi3EEES17_NSV_INS5_IJS18_SE_EEENS5_IJSE_SB_EEEEEEENS4_39AutoVectorizingCopyWithAssumedAlignmentILi128EEENS4_14SM90_TMA_STOREES20_S22_S22_EEEvvEEEEvNT_6ParamsE)
        /*0044*/ 	.word	0x00000000
.L_29:


//--------------------- .nv.compat                --------------------------
	.section	.nv.compat,"",@"SHT_CUDA_COMPAT_INFO"
	.align	4
        /*0000*/ 	.byte	0x02, 0x09, 0x01, 0x00, 0x02, 0x02, 0x02, 0x00, 0x02, 0x05, 0x05, 0x00, 0x03, 0x07, 0x01, 0x01
        /*0010*/ 	.byte	0x02, 0x03, 0x01, 0x00, 0x02, 0x06, 0x01, 0x00, 0x04, 0x0b, 0x08, 0x00, 0x09, 0x00, 0x00, 0x00
        /*0020*/ 	.byte	0x00, 0x00, 0x00, 0x00


//--------------------- .nv.info._ZN7cutlass13device_kernelINS_4gemm6kernel13GemmUniversalIN4cute5tupleIJiiiiEEENS1_10collective13CollectiveMmaINS1_35MainloopSm100TmaUmmaWarpSpecializedILi13ELi2ELi4ENS5_IJNS4_1CILi1EEESB_SB_EEEEENS5_IJNSA_ILi64EEESE_NSA_ILi128EEEEEENS_12float_e4m3_tENS5_IJlSB_lEEESH_SI_NS4_8TiledMMAINS4_8MMA_AtomIJNS4_10MMA_TraitsINS4_19SM100_MMA_F8F6F4_SSEJSH_SH_fSE_SE_NS4_17integral_constantINS4_4UMMA5MajorELSP_0EEESQ_NSN_INSO_7ScaleInELSR_0EEESS_EEEEEENS4_6LayoutISC_NS5_IJNSA_ILi0EEESW_SW_EEEEENS5_IJNS4_10UnderscoreESZ_SZ_EEEEENS4_13SM90_TMA_LOADENS4_14ComposedLayoutINS4_7SwizzleILi3ELi4ELi3EEENS4_18smem_ptr_flag_bitsILi8EEENSV_INS5_IJNSA_ILi8EEESF_EEENS5_IJSF_SB_EEEEEEEvNS4_8identityES12_S1C_vS1D_EENS_8epilogue10collective18CollectiveEpilogueINS1F_23Sm100TmaWarpSpecializedILi1ELi1ELi32ELb0ELb0EEEJSG_NS5_IJNSV_ISE_SB_EES1K_EEESH_SI_SH_SI_NS1F_6fusion15FusionCallbacksIS1J_NS1M_17LinearCombinationISH_fSH_fLNS_15FloatRoundStyleE2EEESG_S1L_JEEENS4_5SM1004TMEM4LOAD26SM100_TMEM_LOAD_16dp32b32xES12_NS13_INS14_ILi2ELi4ELi3EEES17_NSV_INS5_IJS18_SE_EEENS5_IJSE_SB_EEEEEEENS4_39AutoVectorizingCopyWithAssumedAlignmentILi128EEENS4_14SM90_TMA_STOREES20_S22_S22_EEEvvEEEEvNT_6ParamsE --------------------------
	.section	.nv.info._ZN7cutlass13device_kernelINS_4gemm6kernel13GemmUniversalIN4cute5tupleIJiiiiEEENS1_10collective13CollectiveMmaINS1_35MainloopSm100TmaUmmaWarpSpecializedILi13ELi2ELi4ENS5_IJNS4_1CILi1EEESB_SB_EEEEENS5_IJNSA_ILi64EEESE_NSA_ILi128EEEEEENS_12float_e4m3_tENS5_IJlSB_lEEESH_SI_NS4_8TiledMMAINS4_8MMA_AtomIJNS4_10MMA_TraitsINS4_19SM100_MMA_F8F6F4_SSEJSH_SH_fSE_SE_NS4_17integral_constantINS4_4UMMA5MajorELSP_0EEESQ_NSN_INSO_7ScaleInELSR_0EEESS_EEEEEENS4_6LayoutISC_NS5_IJNSA_ILi0EEESW_SW_EEEEENS5_IJNS4_10UnderscoreESZ_SZ_EEEEENS4_13SM90_TMA_LOADENS4_14ComposedLayoutINS4_7SwizzleILi3ELi4ELi3EEENS4_18smem_ptr_flag_bitsILi8EEENSV_INS5_IJNSA_ILi8EEESF_EEENS5_IJSF_SB_EEEEEEEvNS4_8identityES12_S1C_vS1D_EENS_8epilogue10collective18CollectiveEpilogueINS1F_23Sm100TmaWarpSpecializedILi1ELi1ELi32ELb0ELb0EEEJSG_NS5_IJNSV_ISE_SB_EES1K_EEESH_SI_SH_SI_NS1F_6fusion15FusionCallbacksIS1J_NS1M_17LinearCombinationISH_fSH_fLNS_15FloatRoundStyleE2EEESG_S1L_JEEENS4_5SM1004TMEM4LOAD26SM100_TMEM_LOAD_16dp32b32xES12_NS13_INS14_ILi2ELi4ELi3EEES17_NSV_INS5_IJS18_SE_EEENS5_IJSE_SB_EEEEEEENS4_39AutoVectorizingCopyWithAssumedAlignmentILi128EEENS4_14SM90_TMA_STOREES20_S22_S22_EEEvvEEEEvNT_6ParamsE,"",@"SHT_CUDA_INFO"
	.sectionflags	@""
	.align	4


	//----- nvinfo : EIATTR_CUDA_API_VERSION
	.align		4
        /*0000*/ 	.byte	0x04, 0x37
        /*0002*/ 	.short	(.L_31 - .L_30)
.L_30:
        /*0004*/ 	.word	0x00000082


	//----- nvinfo : EIATTR_KPARAM_INFO
	.align		4
.L_31:
        /*0008*/ 	.byte	0x04, 0x17
        /*000a*/ 	.short	(.L_33 - .L_32)
.L_32:
        /*000c*/ 	.word	0x00000000
        /*0010*/ 	.short	0x0000
        /*0012*/ 	.short	0x0000
        /*0014*/ 	.byte	0x00, 0xf0, 0x01, 0x20


	//----- nvinfo : EIATTR_AT_ENTRY_FRAGMENTS
	.align		4
.L_33:
        /*0018*/ 	.byte	0x04, 0x4f
        /*001a*/ 	.short	(.L_35 - .L_34)


	//   ....[0]....
.L_34:
        /*001c*/ 	.word	0x00000006


	//----- nvinfo : EIATTR_RESERVED_SMEM_USED
	.align		4
.L_35:
        /*0020*/ 	.byte	0x01, 0x41
	.zero		2


	//----- nvinfo : EIATTR_SPARSE_MMA_MASK
	.align		4
        /*0024*/ 	.byte	0x03, 0x50
        /*0026*/ 	.short	0x0000


	//----- nvinfo : EIATTR_TCGEN05_1CTA_USED
	.align		4
        /*0028*/ 	.byte	0x01, 0x51
	.zero		2


	//----- nvinfo : EIATTR_MAXREG_COUNT
	.align		4
        /*002c*/ 	.byte	0x03, 0x1b
        /*002e*/ 	.short	0x00ff


	//----- nvinfo : EIATTR_NUM_BARRIERS
	.align		4
        /*0030*/ 	.byte	0x02, 0x4c
        /*0032*/ 	.byte	0x07
	.zero		1


	//----- nvinfo : EIATTR_EXTERNS
	.align		4
        /*0034*/ 	.byte	0x04, 0x0f
        /*0036*/ 	.short	(.L_37 - .L_36)


	//   ....[0]....
	.align		4
.L_36:
        /*0038*/ 	.word	index@(__assertfail)


	//----- nvinfo : EIATTR_MERCURY_ISA_VERSION
	.align		4
.L_37:
        /*003c*/ 	.byte	0x03, 0x5f
        /*003e*/ 	.short	0x0101


	//----- nvinfo : EIATTR_INT_WARP_WIDE_INSTR_OFFSETS
	.align		4
        /*0040*/ 	.byte	0x04, 0x31
        /*0042*/ 	.short	(.L_39 - .L_38)


	//   ....[0]....
.L_38:
        /*0044*/ 	.word	0x00001eb0


	//   ....[1]....
        /*0048*/ 	.word	0x00003e70


	//   ....[2]....
        /*004c*/ 	.word	0x00003e90


	//   ....[3]....
        /*0050*/ 	.word	0x00003ec0


	//   ....[4]....
        /*0054*/ 	.word	0x000048d0


	//   ....[5]....
        /*0058*/ 	.word	0x000049c0


	//----- nvinfo : EIATTR_COOP_GROUP_MASK_REGIDS
	.align		4
.L_39:
        /*005c*/ 	.byte	0x04, 0x29
        /*005e*/ 	.short	(.L_41 - .L_40)


	//   ....[0]....
.L_40:
        /*0060*/ 	.word	0xffffffff


	//   ....[1]....
        /*0064*/ 	.word	0xffffffff


	//   ....[2]....
        /*0068*/ 	.word	0xffffffff


	//   ....[3]....
        /*006c*/ 	.word	0xffffffff


	//   ....[4]....
        /*0070*/ 	.word	0xffffffff


	//   ....[5]....
        /*0074*/ 	.word	0xffffffff


	//   ....[6]....
        /*0078*/ 	.word	0xffffffff


	//   ....[7]....
        /*007c*/ 	.word	0xffffffff


	//   ....[8]....
        /*0080*/ 	.word	0xffffffff


	//   ....[9]....
        /*0084*/ 	.word	0xffffffff


	//   ....[10]....
        /*0088*/ 	.word	0xffffffff


	//   ....[11]....
        /*008c*/ 	.word	0xffffffff


	//   ....[12]....
        /*0090*/ 	.word	0xffffffff


	//----- nvinfo : EIATTR_COOP_GROUP_INSTR_OFFSETS
	.align		4
.L_41:
        /*0094*/ 	.byte	0x04, 0x28
        /*0096*/ 	.short	(.L_43 - .L_42)


	//   ....[0]....
.L_42:
        /*0098*/ 	.word	0x00000090


	//   ....[1]....
        /*009c*/ 	.word	0x000004d0


	//   ....[2]....
        /*00a0*/ 	.word	0x00000790


	//   ....[3]....
        /*00a4*/ 	.word	0x000008d0


	//   ....[4]....
        /*00a8*/ 	.word	0x000009d0


	//   ....[5]....
        /*00ac*/ 	.word	0x00000b40


	//   ....[6]....
        /*00b0*/ 	.word	0x00000ce0


	//   ....[7]....
        /*00b4*/ 	.word	0x00001d90


	//   ....[8]....
        /*00b8*/ 	.word	0x00003080


	//   ....[9]....
        /*00bc*/ 	.word	0x00003290


	//   ....[10]....
        /*00c0*/ 	.word	0x000032c0


	//   ....[11]....
        /*00c4*/ 	.word	0x00003d50


	//   ....[12]....
        /*00c8*/ 	.word	0x00003f80


	//----- nvinfo : EIATTR_VRC_CTA_INIT_COUNT
	.align		4
.L_43:
        /*00cc*/ 	.byte	0x02, 0x4a
        /*00ce*/ 	.byte	0x80
	.zero		1


	//----- nvinfo : EIATTR_SYSCALL_OFFSETS
	.align		4
        /*00d0*/ 	.byte	0x04, 0x46
        /*00d2*/ 	.short	(.L_45 - .L_44)


	//   ....[0]....
.L_44:
        /*00d4*/ 	.word	0x000053e0


	//   ....[1]....
        /*00d8*/ 	.word	0x00005520


	//   ....[2]....
        /*00dc*/ 	.word	0x00005c80


	//----- nvinfo : EIATTR_MBARRIER_INSTR_OFFSETS
	.align		4
.L_45:
        /*00e0*/ 	.byte	0x04, 0x39
        /*00e2*/ 	.short	(.L_47 - .L_46)


	//   ....[0]....
.L_46:
        /*00e4*/ 	.word	0x000005d0
        /*00e8*/ 	.word	0x000000ff
        /*00ec*/ 	.word	0x00000000
        /*00f0*/ 	.short	0x0100
        /*00f2*/ 	.byte	0x05
	.zero		1


	//   ....[1]....
        /*00f4*/ 	.word	0x000005e0
        /*00f8*/ 	.word	0x000000ff
        /*00fc*/ 	.word	0x00000068
        /*0100*/ 	.short	0x0100
        /*0102*/ 	.byte	0x05
	.zero		1


	//   ....[2]....
        /*0104*/ 	.word	0x000005f0
        /*0108*/ 	.word	0x000000ff
        /*010c*/ 	.word	0x00000008
        /*0110*/ 	.short	0x0100
        /*0112*/ 	.byte	0x05
	.zero		1


	//   ....[3]....
        /*0114*/ 	.word	0x00000600
        /*0118*/ 	.word	0x000000ff
        /*011c*/ 	.word	0x00000070
        /*0120*/ 	.short	0x0100
        /*0122*/ 	.byte	0x05
	.zero		1


	//   ....[4]....
        /*0124*/ 	.word	0x00000610
        /*0128*/ 	.word	0x000000ff
        /*012c*/ 	.word	0x00000010
        /*0130*/ 	.short	0x0100
        /*0132*/ 	.byte	0x05
	.zero		1


	//   ....[5]....
        /*0134*/ 	.word	0x00000620
        /*0138*/ 	.word	0x000000ff
        /*013c*/ 	.word	0x00000078
        /*0140*/ 	.short	0x0100
        /*0142*/ 	.byte	0x05
	.zero		1


	//   ....[6]....
        /*0144*/ 	.word	0x00000630
        /*0148*/ 	.word	0x000000ff
        /*014c*/ 	.word	0x00000018
        /*0150*/ 	.short	0x0100
        /*0152*/ 	.byte	0x05
	.zero		1


	//   ....[7]....
        /*0154*/ 	.word	0x00000640
        /*0158*/ 	.word	0x000000ff
        /*015c*/ 	.word	0x00000080
        /*0160*/ 	.short	0x0100
        /*0162*/ 	.byte	0x05
	.zero		1


	//   ....[8]....
        /*0164*/ 	.word	0x00000650
        /*0168*/ 	.word	0x000000ff
        /*016c*/ 	.word	0x00000020
        /*0170*/ 	.short	0x0100
        /*0172*/ 	.byte	0x05
	.zero		1


	//   ....[9]....
        /*0174*/ 	.word	0x00000660
        /*0178*/ 	.word	0x000000ff
        /*017c*/ 	.word	0x00000088
        /*0180*/ 	.short	0x0100
        /*0182*/ 	.byte	0x05
	.zero		1


	//   ....[10]....
        /*0184*/ 	.word	0x00000670
        /*0188*/ 	.word	0x000000ff
        /*018c*/ 	.word	0x00000028
        /*0190*/ 	.short	0x0100
        /*0192*/ 	.byte	0x05
	.zero		1


	//   ....[11]....
        /*0194*/ 	.word	0x00000680
        /*0198*/ 	.word	0x000000ff
        /*019c*/ 	.word	0x00000090
        /*01a0*/ 	.short	0x0100
        /*01a2*/ 	.byte	0x05
	.zero		1


	//   ....[12]....
        /*01a4*/ 	.word	0x00000690
        /*01a8*/ 	.word	0x000000ff
        /*01ac*/ 	.word	0x00000030
        /*01b0*/ 	.short	0x0100
        /*01b2*/ 	.byte	0x05
	.zero		1


	//   ....[13]....
        /*01b4*/ 	.word	0x000006a0
        /*01b8*/ 	.word	0x000000ff
        /*01bc*/ 	.word	0x00000098
        /*01c0*/ 	.short	0x0100
        /*01c2*/ 	.byte	0x05
	.zero		1


	//   ....[14]....
        /*01c4*/ 	.word	0x000006b0
        /*01c8*/ 	.word	0x000000ff
        /*01cc*/ 	.word	0x00000038
        /*01d0*/ 	.short	0x0100
        /*01d2*/ 	.byte	0x05
	.zero		1


	//   ....[15]....
        /*01d4*/ 	.word	0x000006c0
        /*01d8*/ 	.word	0x000000ff
        /*01dc*/ 	.word	0x000000a0
        /*01e0*/ 	.short	0x0100
        /*01e2*/ 	.byte	0x05
	.zero		1


	//   ....[16]....
        /*01e4*/ 	.word	0x000006d0
        /*01e8*/ 	.word	0x000000ff
        /*01ec*/ 	.word	0x00000040
        /*01f0*/ 	.short	0x0100
        /*01f2*/ 	.byte	0x05
	.zero		1


	//   ....[17]....
        /*01f4*/ 	.word	0x000006e0
        /*01f8*/ 	.word	0x000000ff
        /*01fc*/ 	.word	0x000000a8
        /*0200*/ 	.short	0x0100
        /*0202*/ 	.byte	0x05
	.zero		1


	//   ....[18]....
        /*0204*/ 	.word	0x000006f0
        /*0208*/ 	.word	0x000000ff
        /*020c*/ 	.word	0x00000048
        /*0210*/ 	.short	0x0100
        /*0212*/ 	.byte	0x05
	.zero		1


	//   ....[19]....
        /*0214*/ 	.word	0x00000700
        /*0218*/ 	.word	0x000000ff
        /*021c*/ 	.word	0x000000b0
        /*0220*/ 	.short	0x0100
        /*0222*/ 	.byte	0x05
	.zero		1


	//   ....[20]....
        /*0224*/ 	.word	0x00000710
        /*0228*/ 	.word	0x000000ff
        /*022c*/ 	.word	0x00000050
        /*0230*/ 	.short	0x0100
        /*0232*/ 	.byte	0x05
	.zero		1


	//   ....[21]....
        /*0234*/ 	.word	0x00000720
        /*0238*/ 	.word	0x000000ff
        /*023c*/ 	.word	0x000000b8
        /*0240*/ 	.short	0x0100
        /*0242*/ 	.byte	0x05
	.zero		1


	//   ....[22]....
        /*0244*/ 	.word	0x00000730
        /*0248*/ 	.word	0x000000ff
        /*024c*/ 	.word	0x00000058
        /*0250*/ 	.short	0x0100
        /*0252*/ 	.byte	0x05
	.zero		1


	//   ....[23]....
        /*0254*/ 	.word	0x00000740
        /*0258*/ 	.word	0x000000ff
        /*025c*/ 	.word	0x000000c0
        /*0260*/ 	.short	0x0100
        /*0262*/ 	.byte	0x05
	.zero		1


	//   ....[24]....
        /*0264*/ 	.word	0x00000750
        /*0268*/ 	.word	0x000000ff
        /*026c*/ 	.word	0x00000060
        /*0270*/ 	.short	0x0100
        /*0272*/ 	.byte	0x05
	.zero		1


	//   ....[25]....
        /*0274*/ 	.word	0x00000760
        /*0278*/ 	.word	0x000000ff
        /*027c*/ 	.word	0x000000c8
        /*0280*/ 	.short	0x0100
        /*0282*/ 	.byte	0x05
	.zero		1


	//   ....[26]....
        /*0284*/ 	.word	0x000008a0
        /*0288*/ 	.word	0x000000ff
        /*028c*/ 	.word	0x000000d0
        /*0290*/ 	.short	0x0100
        /*0292*/ 	.byte	0x06
	.zero		1


	//   ....[27]....
        /*0294*/ 	.word	0x000008b0
        /*0298*/ 	.word	0x000000ff
        /*029c*/ 	.word	0x000000d8
        /*02a0*/ 	.short	0x0100
        /*02a2*/ 	.byte	0x06
	.zero		1


	//   ....[28]....
        /*02a4*/ 	.word	0x000009a0
        /*02a8*/ 	.word	0x000000ff
        /*02ac*/ 	.word	0x000000e0
        /*02b0*/ 	.short	0x0100
        /*02b2*/ 	.byte	0x05
	.zero		1


	//   ....[29]....
        /*02b4*/ 	.word	0x000009b0
        /*02b8*/ 	.word	0x000000ff
        /*02bc*/ 	.word	0x000000e8
        /*02c0*/ 	.short	0x0100
        /*02c2*/ 	.byte	0x05
	.zero		1


	//   ....[30]....
        /*02c4*/ 	.word	0x00000af0
        /*02c8*/ 	.word	0x000000ff
        /*02cc*/ 	.word	0x000000f0
        /*02d0*/ 	.short	0x0100
        /*02d2*/ 	.byte	0x05
	.zero		1


	//   ....[31]....
        /*02d4*/ 	.word	0x00000b00
        /*02d8*/ 	.word	0x000000ff
        /*02dc*/ 	.word	0x00000100
        /*02e0*/ 	.short	0x0100
        /*02e2*/ 	.byte	0x05
	.zero		1


	//   ....[32]....
        /*02e4*/ 	.word	0x00000b10
        /*02e8*/ 	.word	0x000000ff
        /*02ec*/ 	.word	0x000000f8
        /*02f0*/ 	.short	0x0100
        /*02f2*/ 	.byte	0x05
	.zero		1


	//   ....[33]....
        /*02f4*/ 	.word	0x00000b20
        /*02f8*/ 	.word	0x000000ff
        /*02fc*/ 	.word	0x00000108
        /*0300*/ 	.short	0x0100
        /*0302*/ 	.byte	0x05
	.zero		1


	//   ....[34]....
        /*0304*/ 	.word	0x00000c50
        /*0308*/ 	.word	0x000000ff
        /*030c*/ 	.word	0x00000110
        /*0310*/ 	.short	0x0100
        /*0312*/ 	.byte	0x06
	.zero		1


	//   ....[35]....
        /*0314*/ 	.word	0x00000c60
        /*0318*/ 	.word	0x000000ff
        /*031c*/ 	.word	0x00000130
        /*0320*/ 	.short	0x0100
        /*0322*/ 	.byte	0x06
	.zero		1


	//   ....[36]....
        /*0324*/ 	.word	0x00000c70
        /*0328*/ 	.word	0x000000ff
        /*032c*/ 	.word	0x00000118
        /*0330*/ 	.short	0x0100
        /*0332*/ 	.byte	0x06
	.zero		1


	//   ....[37]....
        /*0334*/ 	.word	0x00000c80
        /*0338*/ 	.word	0x000000ff
        /*033c*/ 	.word	0x00000138
        /*0340*/ 	.short	0x0100
        /*0342*/ 	.byte	0x06
	.zero		1


	//   ....[38]....
        /*0344*/ 	.word	0x00000c90
        /*0348*/ 	.word	0x000000ff
        /*034c*/ 	.word	0x00000120
        /*0350*/ 	.short	0x0100
        /*0352*/ 	.byte	0x06
	.zero		1


	//   ....[39]....
        /*0354*/ 	.word	0x00000ca0
        /*0358*/ 	.word	0x000000ff
        /*035c*/ 	.word	0x00000140
        /*0360*/ 	.short	0x0100
        /*0362*/ 	.byte	0x06
	.zero		1


	//   ....[40]....
        /*0364*/ 	.word	0x00000cb0
        /*0368*/ 	.word	0x000000ff
        /*036c*/ 	.word	0x00000128
        /*0370*/ 	.short	0x0100
        /*0372*/ 	.byte	0x06
	.zero		1


	//   ....[41]....
        /*0374*/ 	.word	0x00000cc0
        /*0378*/ 	.word	0x000000ff
        /*037c*/ 	.word	0x00000148
        /*0380*/ 	.short	0x0100
        /*0382*/ 	.byte	0x06
	.zero		1


	//   ....[42]....
        /*0384*/ 	.word	0x00000db0
        /*0388*/ 	.word	0x000000ff
        /*038c*/ 	.word	0x00000150
        /*0390*/ 	.short	0x0100
        /*0392*/ 	.byte	0x05
	.zero		1


	//   ....[43]....
        /*0394*/ 	.word	0x00000dc0
        /*0398*/ 	.word	0x000000ff
        /*039c*/ 	.word	0x00000160
        /*03a0*/ 	.short	0x0100
        /*03a2*/ 	.byte	0x05
	.zero		1


	//   ....[44]....
        /*03a4*/ 	.word	0x00000dd0
        /*03a8*/ 	.word	0x000000ff
        /*03ac*/ 	.word	0x00000158
        /*03b0*/ 	.short	0x0100
        /*03b2*/ 	.byte	0x05
	.zero		1


	//   ....[45]....
        /*03b4*/ 	.word	0x00000de0
        /*03b8*/ 	.word	0x000000ff
        /*03bc*/ 	.word	0x00000168
        /*03c0*/ 	.short	0x0100
        /*03c2*/ 	.byte	0x05
	.zero		1


	//   ....[46]....
        /*03c4*/ 	.word	0x000016b0
        /*03c8*/ 	.word	0x00000003
        /*03cc*/ 	.word	0x00000160
        /*03d0*/ 	.short	0x010a
        /*03d2*/ 	.byte	0xff
	.zero		1


	//   ....[47]....
        /*03d4*/ 	.word	0x000016e0
        /*03d8*/ 	.word	0x00000003
        /*03dc*/ 	.word	0x00000150
        /*03e0*/ 	.short	0x0101
        /*03e2*/ 	.byte	0xff
	.zero		1


	//   ....[48]....
        /*03e4*/ 	.word	0x000017b0
        /*03e8*/ 	.word	0x000000ff
        /*03ec*/ 	.word	0x00000068
        /*03f0*/ 	.short	0x010a
        /*03f2*/ 	.byte	0x08
	.zero		1


	//   ....[49]....
        /*03f4*/ 	.word	0x00001850
        /*03f8*/ 	.word	0x000000ff
        /*03fc*/ 	.word	0x00000068
        /*0400*/ 	.short	0x010a
        /*0402*/ 	.byte	0x21
	.zero		1


	//   ....[50]....
        /*0404*/ 	.word	0x000019b0
        /*0408*/ 	.word	0x000000ff
        /*040c*/ 	.word	0x00000068
        /*0410*/ 	.short	0x010a
        /*0412*/ 	.byte	0x08
	.zero		1


	//   ....[51]....
        /*0414*/ 	.word	0x00001aa0
        /*0418*/ 	.word	0x000000ff
        /*041c*/ 	.word	0x000000e8
        /*0420*/ 	.short	0x0101
        /*0422*/ 	.byte	0x04
	.zero		1


	//   ....[52]....
        /*0424*/ 	.word	0x00001ac0
        /*0428*/ 	.word	0x000000ff
        /*042c*/ 	.word	0x00000068
        /*0430*/ 	.short	0x010a
        /*0432*/ 	.byte	0x08
	.zero		1


	//   ....[53]....
        /*0434*/ 	.word	0x00001b40
        /*0438*/ 	.word	0x000000ff
        /*043c*/ 	.word	0x00000068
        /*0440*/ 	.short	0x010a
        /*0442*/ 	.byte	0x11
	.zero		1


	//   ....[54]....
        /*0444*/ 	.word	0x00001ca0
        /*0448*/ 	.word	0x000000ff
        /*044c*/ 	.word	0x00000068
        /*0450*/ 	.short	0x010a
        /*0452*/ 	.byte	0x08
	.zero		1


	//   ....[55]....
        /*0454*/ 	.word	0x00001dc0
        /*0458*/ 	.word	0x00000002
        /*045c*/ 	.word	0x000000f0
        /*0460*/ 	.short	0x010a
        /*0462*/ 	.byte	0xff
	.zero		1


	//   ....[56]....
        /*0464*/ 	.word	0x00001e80
        /*0468*/ 	.word	0x00000002
        /*046c*/ 	.word	0x00000000
        /*0470*/ 	.short	0x0101
        /*0472*/ 	.byte	0xff
	.zero		1


	//   ....[57]....
        /*0474*/ 	.word	0x000023e0
        /*0478*/ 	.word	0x000000ff
        /*047c*/ 	.word	0x00000000
        /*0480*/ 	.short	0x010a
        /*0482*/ 	.byte	0x05
	.zero		1


	//   ....[58]....
        /*0484*/ 	.word	0x00002470
        /*0488*/ 	.word	0x000000ff
        /*048c*/ 	.word	0x00000000
        /*0490*/ 	.short	0x010a
        /*0492*/ 	.byte	0x05
	.zero		1


	//   ....[59]....
        /*0494*/ 	.word	0x00002500
        /*0498*/ 	.word	0x000000ff
        /*049c*/ 	.word	0x00000000
        /*04a0*/ 	.short	0x010a
        /*04a2*/ 	.byte	0x05
	.zero		1


	//   ....[60]....
        /*04a4*/ 	.word	0x00002590
        /*04a8*/ 	.word	0x000000ff
        /*04ac*/ 	.word	0x00000000
        /*04b0*/ 	.short	0x010a
        /*04b2*/ 	.byte	0x05
	.zero		1


	//   ....[61]....
        /*04b4*/ 	.word	0x00002620
        /*04b8*/ 	.word	0x000000ff
        /*04bc*/ 	.word	0x00000000
        /*04c0*/ 	.short	0x010a
        /*04c2*/ 	.byte	0x05
	.zero		1


	//   ....[62]....
        /*04c4*/ 	.word	0x000026b0
        /*04c8*/ 	.word	0x000000ff
        /*04cc*/ 	.word	0x00000000
        /*04d0*/ 	.short	0x010a
        /*04d2*/ 	.byte	0x05
	.zero		1


	//   ....[63]....
        /*04d4*/ 	.word	0x00002740
        /*04d8*/ 	.word	0x000000ff
        /*04dc*/ 	.word	0x00000000
        /*04e0*/ 	.short	0x010a
        /*04e2*/ 	.byte	0x05
	.zero		1


	//   ....[64]....
        /*04e4*/ 	.word	0x000027d0
        /*04e8*/ 	.word	0x000000ff
        /*04ec*/ 	.word	0x00000000
        /*04f0*/ 	.short	0x010a
        /*04f2*/ 	.byte	0x05
	.zero		1


	//   ....[65]....
        /*04f4*/ 	.word	0x00002860
        /*04f8*/ 	.word	0x000000ff
        /*04fc*/ 	.word	0x00000000
        /*0500*/ 	.short	0x010a
        /*0502*/ 	.byte	0x05
	.zero		1


	//   ....[66]....
        /*0504*/ 	.word	0x000028f0
        /*0508*/ 	.word	0x000000ff
        /*050c*/ 	.word	0x00000000
        /*0510*/ 	.short	0x010a
        /*0512*/ 	.byte	0x05
	.zero		1


	//   ....[67]....
        /*0514*/ 	.word	0x00002980
        /*0518*/ 	.word	0x000000ff
        /*051c*/ 	.word	0x00000000
        /*0520*/ 	.short	0x010a
        /*0522*/ 	.byte	0x05
	.zero		1


	//   ....[68]....
        /*0524*/ 	.word	0x00002a10
        /*0528*/ 	.word	0x000000ff
        /*052c*/ 	.word	0x00000000
        /*0530*/ 	.short	0x010a
        /*0532*/ 	.byte	0x05
	.zero		1


	//   ....[69]....
        /*0534*/ 	.word	0x00002ab0
        /*0538*/ 	.word	0x00000000
        /*053c*/ 	.word	0x00000000
        /*0540*/ 	.short	0x010a
        /*0542*/ 	.byte	0xff
	.zero		1


	//   ....[70]....
        /*0544*/ 	.word	0x00002bd0
        /*0548*/ 	.word	0x00000000
        /*054c*/ 	.word	0x00000150
        /*0550*/ 	.short	0x010a
        /*0552*/ 	.byte	0xff
	.zero		1


	//   ....[71]....
        /*0554*/ 	.word	0x00002c30
        /*0558*/ 	.word	0x00000004
        /*055c*/ 	.word	0x00000000
        /*0560*/ 	.short	0x0101
        /*0562*/ 	.byte	0xff
	.zero		1


	//   ....[72]....
        /*0564*/ 	.word	0x00002c50
        /*0568*/ 	.word	0x000000ff
        /*056c*/ 	.word	0x00000100
        /*0570*/ 	.short	0x010a
        /*0572*/ 	.byte	0x05
	.zero		1


	//   ....[73]....
        /*0574*/ 	.word	0x00002d70
        /*0578*/ 	.word	0x00000000
        /*057c*/ 	.word	0x000000f0
        /*0580*/ 	.short	0x010a
        /*0582*/ 	.byte	0xff
	.zero		1


	//   ....[74]....
        /*0584*/ 	.word	0x00002e80
        /*0588*/ 	.word	0x00000000
        /*058c*/ 	.word	0x00000000
        /*0590*/ 	.short	0x0101
        /*0592*/ 	.byte	0xff
	.zero		1


	//   ....[75]....
        /*0594*/ 	.word	0x00002f10
        /*0598*/ 	.word	0x000000ff
        /*059c*/ 	.word	0x00000100
        /*05a0*/ 	.short	0x0106
        /*05a2*/ 	.byte	0x05
	.zero		1


	//   ....[76]....
        /*05a4*/ 	.word	0x00002f30
        /*05a8*/ 	.word	0x000000ff
        /*05ac*/ 	.word	0x00000100
        /*05b0*/ 	.short	0x010a
        /*05b2*/ 	.byte	0x05
	.zero		1


	//   ....[77]....
        /*05b4*/ 	.word	0x00002fc0
        /*05b8*/ 	.word	0x000000ff
        /*05bc*/ 	.word	0x00000100
        /*05c0*/ 	.short	0x0106
        /*05c2*/ 	.byte	0x04
	.zero		1


	//   ....[78]....
        /*05c4*/ 	.word	0x00003000
        /*05c8*/ 	.word	0x00000000
        /*05cc*/ 	.word	0x00000100
        /*05d0*/ 	.short	0x010a
        /*05d2*/ 	.byte	0xff
	.zero		1


	//   ....[79]....
        /*05d4*/ 	.word	0x00003540
        /*05d8*/ 	.word	0x00000000
        /*05dc*/ 	.word	0x000000f0
        /*05e0*/ 	.short	0x010a
        /*05e2*/ 	.byte	0xff
	.zero		1


	//   ....[80]....
        /*05e4*/ 	.word	0x00003640
        /*05e8*/ 	.word	0x00000003
        /*05ec*/ 	.word	0x00000000
        /*05f0*/ 	.short	0x0101
        /*05f2*/ 	.byte	0xff
	.zero		1


	//   ....[81]....
        /*05f4*/ 	.word	0x00003650
        /*05f8*/ 	.word	0x000000ff
        /*05fc*/ 	.word	0x00000000
        /*0600*/ 	.short	0x010a
        /*0602*/ 	.byte	0x06
	.zero		1


	//   ....[82]....
        /*0604*/ 	.word	0x000036d0
        /*0608*/ 	.word	0x000000ff
        /*060c*/ 	.word	0x00000130
        /*0610*/ 	.short	0x010a
        /*0612*/ 	.byte	0x07
	.zero		1


	//   ....[83]....
        /*0614*/ 	.word	0x000037b0
        /*0618*/ 	.word	0x000000ff
        /*061c*/ 	.word	0x00000000
        /*0620*/ 	.short	0x010a
        /*0622*/ 	.byte	0x06
	.zero		1


	//   ....[84]....
        /*0624*/ 	.word	0x000038e0
        /*0628*/ 	.word	0x000000ff
        /*062c*/ 	.word	0x00000000
        /*0630*/ 	.short	0x010a
        /*0632*/ 	.byte	0x1a
	.zero		1


	//   ....[85]....
        /*0634*/ 	.word	0x00003b80
        /*0638*/ 	.word	0x000000ff
        /*063c*/ 	.word	0x00000000
        /*0640*/ 	.short	0x010a
        /*0642*/ 	.byte	0x06
	.zero		1


	//   ....[86]....
        /*0644*/ 	.word	0x00003c10
        /*0648*/ 	.word	0x000000ff
        /*064c*/ 	.word	0x00000000
        /*0650*/ 	.short	0x010a
        /*0652*/ 	.byte	0x06
	.zero		1


	//   ....[87]....
        /*0654*/ 	.word	0x00003ca0
        /*0658*/ 	.word	0x000000ff
        /*065c*/ 	.word	0x00000000
        /*0660*/ 	.short	0x010a
        /*0662*/ 	.byte	0x06
	.zero		1


	//   ....[88]....
        /*0664*/ 	.word	0x00003d30
        /*0668*/ 	.word	0x000000ff
        /*066c*/ 	.word	0x00000000
        /*0670*/ 	.short	0x010a
        /*0672*/ 	.byte	0x07
	.zero		1


	//   ....[89]....
        /*0674*/ 	.word	0x00004170
        /*0678*/ 	.word	0x00000000
        /*067c*/ 	.word	0x000000f0
        /*0680*/ 	.short	0x010a
        /*0682*/ 	.byte	0xff
	.zero		1


	//   ....[90]....
        /*0684*/ 	.word	0x00004260
        /*0688*/ 	.word	0x00000000
        /*068c*/ 	.word	0x00000000
        /*0690*/ 	.short	0x0101
        /*0692*/ 	.byte	0xff
	.zero		1


	//   ....[91]....
        /*0694*/ 	.word	0x00004580
        /*0698*/ 	.word	0x000000ff
        /*069c*/ 	.word	0x000000e8
        /*06a0*/ 	.short	0x010a
        /*06a2*/ 	.byte	0x06
	.zero		1


	//   ....[92]....
        /*06a4*/ 	.word	0x00004700
        /*06a8*/ 	.word	0x000000ff
        /*06ac*/ 	.word	0x000000d8
        /*06b0*/ 	.short	0x010a
        /*06b2*/ 	.byte	0x06
	.zero		1


	//   ....[93]....
        /*06b4*/ 	.word	0x00004a30
        /*06b8*/ 	.word	0x000000ff
        /*06bc*/ 	.word	0x000000d0
        /*06c0*/ 	.short	0x010b
        /*06c2*/ 	.byte	0x06
	.zero		1


	//   ....[94]....
        /*06c4*/ 	.word	0x00004a50
        /*06c8*/ 	.word	0x000000ff
        /*06cc*/ 	.word	0x00000000
        /*06d0*/ 	.short	0x0101
        /*06d2*/ 	.byte	0x25
	.zero		1


	//   ....[95]....
        /*06d4*/ 	.word	0x00004a90
        /*06d8*/ 	.word	0x00000000
        /*06dc*/ 	.word	0x000000d8
        /*06e0*/ 	.short	0x010a
        /*06e2*/ 	.byte	0xff
	.zero		1


	//   ....[96]....
        /*06e4*/ 	.word	0x00004df0
        /*06e8*/ 	.word	0x00000000
        /*06ec*/ 	.word	0x000000f0
        /*06f0*/ 	.short	0x010a
        /*06f2*/ 	.byte	0xff
	.zero		1


	//   ....[97]....
        /*06f4*/ 	.word	0x00004f00
        /*06f8*/ 	.word	0x00000000
        /*06fc*/ 	.word	0x00000000
        /*0700*/ 	.short	0x0101
        /*0702*/ 	.byte	0xff
	.zero		1


	//   ....[98]....
        /*0704*/ 	.word	0x000058b0
        /*0708*/ 	.word	0x000000ff
        /*070c*/ 	.word	0x000000d0
        /*0710*/ 	.short	0x010a
        /*0712*/ 	.byte	0x2b
	.zero		1


	//   ....[99]....
        /*0714*/ 	.word	0x000058d0
        /*0718*/ 	.word	0x0000005c
        /*071c*/ 	.word	0x00000110
        /*0720*/ 	.short	0x010a
        /*0722*/ 	.byte	0xff
	.zero		1


	//   ....[100]....
        /*0724*/ 	.word	0x00005a20
        /*0728*/ 	.word	0x000000ff
        /*072c*/ 	.word	0x000000d0
        /*0730*/ 	.short	0x010a
        /*0732*/ 	.byte	0x2b
	.zero		1


	//   ....[101]....
        /*0734*/ 	.word	0x00005b00
        /*0738*/ 	.word	0x000000ff
        /*073c*/ 	.word	0x00000000
        /*0740*/ 	.short	0x0101
        /*0742*/ 	.byte	0x04
	.zero		1


	//   ....[102]....
        /*0744*/ 	.word	0x00005b60
        /*0748*/ 	.word	0x0000005c
        /*074c*/ 	.word	0x00000110
        /*0750*/ 	.short	0x010a
        /*0752*/ 	.byte	0xff
	.zero		1


	//   ....[103]....
        /*0754*/ 	.word	0x00005f30
        /*0758*/ 	.word	0x000000ff
        /*075c*/ 	.word	0x00000000
        /*0760*/ 	.short	0x0101
        /*0762*/ 	.byte	0x05
	.zero		1


	//   ....[104]....
        /*0764*/ 	.word	0x000067c0
        /*0768*/ 	.word	0x00000003
        /*076c*/ 	.word	0x00000160
        /*0770*/ 	.short	0x010a
        /*0772*/ 	.byte	0xff
	.zero		1


	//   ....[105]....
        /*0774*/ 	.word	0x00006820
        /*0778*/ 	.word	0x00000002
        /*077c*/ 	.word	0x00000068
        /*0780*/ 	.short	0x010a
        /*0782*/ 	.byte	0xff
	.zero		1


	//   ....[106]....
        /*0784*/ 	.word	0x00006880
        /*0788*/ 	.word	0x00000002
        /*078c*/ 	.word	0x00000068
        /*0790*/ 	.short	0x010a
        /*0792*/ 	.byte	0xff
	.zero		1


	//   ....[107]....
        /*0794*/ 	.word	0x000068d0
        /*0798*/ 	.word	0x00000002
        /*079c*/ 	.word	0x000000f0
        /*07a0*/ 	.short	0x010a
        /*07a2*/ 	.byte	0xff
	.zero		1


	//   ....[108]....
        /*07a4*/ 	.word	0x00006930
        /*07a8*/ 	.word	0x00000000
        /*07ac*/ 	.word	0x00000000
        /*07b0*/ 	.short	0x010a
        /*07b2*/ 	.byte	0xff
	.zero		1


	//   ....[109]....
        /*07b4*/ 	.word	0x00006990
        /*07b8*/ 	.word	0x00000000
        /*07bc*/ 	.word	0x00000000
        /*07c0*/ 	.short	0x010a
        /*07c2*/ 	.byte	0xff
	.zero		1


	//   ....[110]....
        /*07c4*/ 	.word	0x000069f0
        /*07c8*/ 	.word	0x00000000
        /*07cc*/ 	.word	0x00000000
        /*07d0*/ 	.short	0x010a
        /*07d2*/ 	.byte	0xff
	.zero		1


	//   ....[111]....
        /*07d4*/ 	.word	0x00006a50
        /*07d8*/ 	.word	0x00000000
        /*07dc*/ 	.word	0x00000000
        /*07e0*/ 	.short	0x010a
        /*07e2*/ 	.byte	0xff
	.zero		1


	//   ....[112]....
        /*07e4*/ 	.word	0x00006ab0
        /*07e8*/ 	.word	0x00000000
        /*07ec*/ 	.word	0x00000000
        /*07f0*/ 	.short	0x010a
        /*07f2*/ 	.byte	0xff
	.zero		1


	//   ....[113]....
        /*07f4*/ 	.word	0x00006b10
        /*07f8*/ 	.word	0x00000000
        /*07fc*/ 	.word	0x00000000
        /*0800*/ 	.short	0x010a
        /*0802*/ 	.byte	0xff
	.zero		1


	//   ....[114]....
        /*0804*/ 	.word	0x00006b70
        /*0808*/ 	.word	0x00000000
        /*080c*/ 	.word	0x00000000
        /*0810*/ 	.short	0x010a
        /*0812*/ 	.byte	0xff
	.zero		1


	//   ....[115]....
        /*0814*/ 	.word	0x00006bd0
        /*0818*/ 	.word	0x00000000
        /*081c*/ 	.word	0x00000000
        /*0820*/ 	.short	0x010a
        /*0822*/ 	.byte	0xff
	.zero		1


	//   ....[116]....
        /*0824*/ 	.word	0x00006c30
        /*0828*/ 	.word	0x00000000
        /*082c*/ 	.word	0x00000000
        /*0830*/ 	.short	0x010a
        /*0832*/ 	.byte	0xff
	.zero		1


	//   ....[117]....
        /*0834*/ 	.word	0x00006c90
        /*0838*/ 	.word	0x00000000
        /*083c*/ 	.word	0x00000000
        /*0840*/ 	.short	0x010a
        /*0842*/ 	.byte	0xff
	.zero		1


	//   ....[118]....
        /*0844*/ 	.word	0x00006cf0
        /*0848*/ 	.word	0x00000000
        /*084c*/ 	.word	0x00000000
        /*0850*/ 	.short	0x010a
        /*0852*/ 	.byte	0xff
	.zero		1


	//   ....[119]....
        /*0854*/ 	.word	0x00006d50
        /*0858*/ 	.word	0x00000000
        /*085c*/ 	.word	0x00000000
        /*0860*/ 	.short	0x010a
        /*0862*/ 	.byte	0xff
	.zero		1


	//   ....[120]....
        /*0864*/ 	.word	0x00006da0
        /*0868*/ 	.word	0x00000000
        /*086c*/ 	.word	0x00000150
        /*0870*/ 	.short	0x010a
        /*0872*/ 	.byte	0xff
	.zero		1


	//   ....[121]....
        /*0874*/ 	.word	0x00006e00
        /*0878*/ 	.word	0x00000000
        /*087c*/ 	.word	0x00000100
        /*0880*/ 	.short	0x010a
        /*0882*/ 	.byte	0xff
	.zero		1


	//   ....[122]....
        /*0884*/ 	.word	0x00006e50
        /*0888*/ 	.word	0x00000000
        /*088c*/ 	.word	0x000000f0
        /*0890*/ 	.short	0x010a
        /*0892*/ 	.byte	0xff
	.zero		1


	//   ....[123]....
        /*0894*/ 	.word	0x00006eb0
        /*0898*/ 	.word	0x00000000
        /*089c*/ 	.word	0x00000100
        /*08a0*/ 	.short	0x010a
        /*08a2*/ 	.byte	0xff
	.zero		1


	//   ....[124]....
        /*08a4*/ 	.word	0x00006f00
        /*08a8*/ 	.word	0x00000000
        /*08ac*/ 	.word	0x000000f0
        /*08b0*/ 	.short	0x010a
        /*08b2*/ 	.byte	0xff
	.zero		1


	//   ....[125]....
        /*08b4*/ 	.word	0x00006f60
        /*08b8*/ 	.word	0x00000003
        /*08bc*/ 	.word	0x00000130
        /*08c0*/ 	.short	0x010a
        /*08c2*/ 	.byte	0xff
	.zero		1


	//   ....[126]....
        /*08c4*/ 	.word	0x00006fc0
        /*08c8*/ 	.word	0x00000000
        /*08cc*/ 	.word	0x00000000
        /*08d0*/ 	.short	0x010a
        /*08d2*/ 	.byte	0xff
	.zero		1


	//   ....[127]....
        /*08d4*/ 	.word	0x00007020
        /*08d8*/ 	.word	0x00000000
        /*08dc*/ 	.word	0x00000000
        /*08e0*/ 	.short	0x010a
        /*08e2*/ 	.byte	0xff
	.zero		1


	//   ....[128]....
        /*08e4*/ 	.word	0x00007080
        /*08e8*/ 	.word	0x00000000
        /*08ec*/ 	.word	0x00000000
        /*08f0*/ 	.short	0x010a
        /*08f2*/ 	.byte	0xff
	.zero		1


	//   ....[129]....
        /*08f4*/ 	.word	0x000070e0
        /*08f8*/ 	.word	0x00000000
        /*08fc*/ 	.word	0x00000000
        /*0900*/ 	.short	0x010a
        /*0902*/ 	.byte	0xff
	.zero		1


	//   ....[130]....
        /*0904*/ 	.word	0x00007140
        /*0908*/ 	.word	0x00000000
        /*090c*/ 	.word	0x00000000
        /*0910*/ 	.short	0x010a
        /*0912*/ 	.byte	0xff
	.zero		1


	//   ....[131]....
        /*0914*/ 	.word	0x00007190
        /*0918*/ 	.word	0x00000000
        /*091c*/ 	.word	0x000000f0
        /*0920*/ 	.short	0x010a
        /*0922*/ 	.byte	0xff
	.zero		1


	//   ....[132]....
        /*0924*/ 	.word	0x000071f0
        /*0928*/ 	.word	0x00000000
        /*092c*/ 	.word	0x000000e8
        /*0930*/ 	.short	0x010a
        /*0932*/ 	.byte	0xff
	.zero		1


	//   ....[133]....
        /*0934*/ 	.word	0x00007250
        /*0938*/ 	.word	0x00000003
        /*093c*/ 	.word	0x000000d8
        /*0940*/ 	.short	0x010a
        /*0942*/ 	.byte	0xff
	.zero		1


	//   ....[134]....
        /*0944*/ 	.word	0x000072a0
        /*0948*/ 	.word	0x00000000
        /*094c*/ 	.word	0x000000f0
        /*0950*/ 	.short	0x010a
        /*0952*/ 	.byte	0xff
	.zero		1


	//   ....[135]....
        /*0954*/ 	.word	0x00007300
        /*0958*/ 	.word	0x00000000
        /*095c*/ 	.word	0x000000d0
        /*0960*/ 	.short	0x010a
        /*0962*/ 	.byte	0xff
	.zero		1


	//   ....[136]....
        /*0964*/ 	.word	0x00007350
        /*0968*/ 	.word	0x0000005c
        /*096c*/ 	.word	0x00000110
        /*0970*/ 	.short	0x010a
        /*0972*/ 	.byte	0xff
	.zero		1


	//----- nvinfo : EIATTR_NUM_MBARRIERS
	.align		4
.L_47:
        /*0974*/ 	.byte	0x03, 0x38
        /*0976*/ 	.short	0x002e


	//----- nvinfo : EIATTR_EXIT_INSTR_OFFSETS
	.align		4
        /*0978*/ 	.byte	0x04, 0x1c
        /*097a*/ 	.short	(.L_49 - .L_48)


	//   ....[0]....
.L_48:
        /*097c*/ 	.word	0x00002ae0


	//   ....[1]....
        /*0980*/ 	.word	0x00002fd0


	//   ....[2]....
        /*0984*/ 	.word	0x00003030


	//   ....[3]....
        /*0988*/ 	.word	0x00003f90


	//   ....[4]....
        /*098c*/ 	.word	0x00004ac0


	//   ....[5]....
        /*0990*/ 	.word	0x00004b00


	//   ....[6]....
        /*0994*/ 	.word	0x000067b0


	//----- nvinfo : EIATTR_MAX_THREADS
	.align		4
.L_49:
        /*0998*/ 	.byte	0x04, 0x05
        /*099a*/ 	.short	(.L_51 - .L_50)
.L_50:
        /*099c*/ 	.word	0x00000100
        /*09a0*/ 	.word	0x00000001
        /*09a4*/ 	.word	0x00000001


	//----- nvinfo : EIATTR_CRS_STACK_SIZE
	.align		4
.L_51:
        /*09a8*/ 	.byte	0x04, 0x1e
        /*09aa*/ 	.short	(.L_53 - .L_52)
.L_52:
        /*09ac*/ 	.word	0x00000000


	//----- nvinfo : EIATTR_CBANK_PARAM_SIZE
	.align		4
.L_53:
        /*09b0*/ 	.byte	0x03, 0x19
        /*09b2*/ 	.short	0x0800


	//----- nvinfo : EIATTR_PARAM_CBANK
	.align		4
        /*09b4*/ 	.byte	0x04, 0x0a
        /*09b6*/ 	.short	(.L_55 - .L_54)
	.align		4
.L_54:
        /*09b8*/ 	.word	index@(.nv.constant0._ZN7cutlass13device_kernelINS_4gemm6kernel13GemmUniversalIN4cute5tupleIJiiiiEEENS1_10collective13CollectiveMmaINS1_35MainloopSm100TmaUmmaWarpSpecializedILi13ELi2ELi4ENS5_IJNS4_1CILi1EEESB_SB_EEEEENS5_IJNSA_ILi64EEESE_NSA_ILi128EEEEEENS_12float_e4m3_tENS5_IJlSB_lEEESH_SI_NS4_8TiledMMAINS4_8MMA_AtomIJNS4_10MMA_TraitsINS4_19SM100_MMA_F8F6F4_SSEJSH_SH_fSE_SE_NS4_17integral_constantINS4_4UMMA5MajorELSP_0EEESQ_NSN_INSO_7ScaleInELSR_0EEESS_EEEEEENS4_6LayoutISC_NS5_IJNSA_ILi0EEESW_SW_EEEEENS5_IJNS4_10UnderscoreESZ_SZ_EEEEENS4_13SM90_TMA_LOADENS4_14ComposedLayoutINS4_7SwizzleILi3ELi4ELi3EEENS4_18smem_ptr_flag_bitsILi8EEENSV_INS5_IJNSA_ILi8EEESF_EEENS5_IJSF_SB_EEEEEEEvNS4_8identityES12_S1C_vS1D_EENS_8epilogue10collective18CollectiveEpilogueINS1F_23Sm100TmaWarpSpecializedILi1ELi1ELi32ELb0ELb0EEEJSG_NS5_IJNSV_ISE_SB_EES1K_EEESH_SI_SH_SI_NS1F_6fusion15FusionCallbacksIS1J_NS1M_17LinearCombinationISH_fSH_fLNS_15FloatRoundStyleE2EEESG_S1L_JEEENS4_5SM1004TMEM4LOAD26SM100_TMEM_LOAD_16dp32b32xES12_NS13_INS14_ILi2ELi4ELi3EEES17_NSV_INS5_IJS18_SE_EEENS5_IJSE_SB_EEEEEEENS4_39AutoVectorizingCopyWithAssumedAlignmentILi128EEENS4_14SM90_TMA_STOREES20_S22_S22_EEEvvEEEEvNT_6ParamsE)
        /*09bc*/ 	.short	0x0380
        /*09be*/ 	.short	0x0800


	//----- nvinfo : EIATTR_SW_WAR
	.align		4
.L_55:
        /*09c0*/ 	.byte	0x04, 0x36
        /*09c2*/ 	.short	(.L_57 - .L_56)
.L_56:
        /*09c4*/ 	.word	0x00000008
.L_57:


//--------------------- .nv.callgraph             --------------------------
	.section	.nv.callgraph,"",@"SHT_CUDA_CALLGRAPH"
	.align	4
	.sectionentsize	8
	.align		4
        /*0000*/ 	.word	0x00000000
	.align		4
        /*0004*/ 	.word	0xffffffff
	.align		4
        /*0008*/ 	.word	index@(_ZN7cutlass13device_kernelINS_4gemm6kernel13GemmUniversalIN4cute5tupleIJiiiiEEENS1_10collective13CollectiveMmaINS1_35MainloopSm100TmaUmmaWarpSpecializedILi13ELi2ELi4ENS5_IJNS4_1CILi1EEESB_SB_EEEEENS5_IJNSA_ILi64EEESE_NSA_ILi128EEEEEENS_12float_e4m3_tENS5_IJlSB_lEEESH_SI_NS4_8TiledMMAINS4_8MMA_AtomIJNS4_10MMA_TraitsINS4_19SM100_MMA_F8F6F4_SSEJSH_SH_fSE_SE_NS4_17integral_constantINS4_4UMMA5MajorELSP_0EEESQ_NSN_INSO_7ScaleInELSR_0EEESS_EEEEEENS4_6LayoutISC_NS5_IJNSA_ILi0EEESW_SW_EEEEENS5_IJNS4_10UnderscoreESZ_SZ_EEEEENS4_13SM90_TMA_LOADENS4_14ComposedLayoutINS4_7SwizzleILi3ELi4ELi3EEENS4_18smem_ptr_flag_bitsILi8EEENSV_INS5_IJNSA_ILi8EEESF_EEENS5_IJSF_SB_EEEEEEEvNS4_8identityES12_S1C_vS1D_EENS_8epilogue10collective18CollectiveEpilogueINS1F_23Sm100TmaWarpSpecializedILi1ELi1ELi32ELb0ELb0EEEJSG_NS5_IJNSV_ISE_SB_EES1K_EEESH_SI_SH_SI_NS1F_6fusion15FusionCallbacksIS1J_NS1M_17LinearCombinationISH_fSH_fLNS_15FloatRoundStyleE2EEESG_S1L_JEEENS4_5SM1004TMEM4LOAD26SM100_TMEM_LOAD_16dp32b32xES12_NS13_INS14_ILi2ELi4ELi3EEES17_NSV_INS5_IJS18_SE_EEENS5_IJSE_SB_EEEEEEENS4_39AutoVectorizingCopyWithAssumedAlignmentILi128EEENS4_14SM90_TMA_STOREES20_S22_S22_EEEvvEEEEvNT_6ParamsE)
	.align		4
        /*000c*/ 	.word	index@(__assertfail)
	.align		4
        /*0010*/ 	.word	0x00000000
	.align		4
        /*0014*/ 	.word	0xfffffffe
	.align		4
        /*0018*/ 	.word	0x00000000
	.align		4
        /*001c*/ 	.word	0xfffffffd
	.align		4
        /*0020*/ 	.word	0x00000000
	.align		4
        /*0024*/ 	.word	0xfffffffc


//--------------------- .nv.constant4             --------------------------
	.section	.nv.constant4,"a",@progbits
	.align	8
	.align		8
.nv.constant4:
        /*0000*/ 	.dword	__assertfail
	.align		8
        /*0008*/ 	.dword	__unnamed_1
	.align		8
        /*0010*/ 	.dword	__unnamed_2
	.align		8
        /*0018*/ 	.dword	_ZN40_INTERNAL_8705fc07_4_k_cu_ebed1f12_281364cuda3std3__45__cpo5beginE
	.align		8
        /*0020*/ 	.dword	_ZN40_INTERNAL_8705fc07_4_k_cu_ebed1f12_281364cuda3std3__45__cpo3endE
	.align		8
        /*0028*/ 	.dword	_ZN40_INTERNAL_8705fc07_4_k_cu_ebed1f12_281364cuda3std3__45__cpo6cbeginE
	.align		8
        /*0030*/ 	.dword	_ZN40_INTERNAL_8705fc07_4_k_cu_ebed1f12_281364cuda3std3__45__cpo4cendE
	.align		8
        /*0038*/ 	.dword	_ZN40_INTERNAL_8705fc07_4_k_cu_ebed1f12_281364cuda3std3__442_GLOBAL__N__8705fc07_4_k_cu_ebed1f12_281366ignoreE
	.align		8
        /*0040*/ 	.dword	_ZN40_INTERNAL_8705fc07_4_k_cu_ebed1f12_281364cuda3std3__419piecewise_constructE
	.align		8
        /*0048*/ 	.dword	_ZN40_INTERNAL_8705fc07_4_k_cu_ebed1f12_281364cuda3std3__48in_placeE
	.align		8
        /*0050*/ 	.dword	_ZN40_INTERNAL_8705fc07_4_k_cu_ebed1f12_281364cuda3std6ranges3__45__cpo4swapE
	.align		8
        /*0058*/ 	.dword	_ZN40_INTERNAL_8705fc07_4_k_cu_ebed1f12_281364cuda3std6ranges3__45__cpo9iter_moveE
	.align		8
        /*0060*/ 	.dword	_ZN40_INTERNAL_8705fc07_4_k_cu_ebed1f12_281364cute7productE
	.align		8
        /*0068*/ 	.dword	_ZN40_INTERNAL_8705fc07_4_k_cu_ebed1f12_281364cute1_E
	.align		8
        /*0070*/ 	.dword	$str$25
	.align		8
        /*0078*/ 	.dword	$str$26
	.align		8
        /*0080*/ 	.dword	$str$27
	.align		8
        /*0088*/ 	.dword	$str$28


//--------------------- .text._ZN7cutlass13device_kernelINS_4gemm6kernel13GemmUniversalIN4cute5tupleIJiiiiEEENS1_10collective13CollectiveMmaINS1_35MainloopSm100TmaUmmaWarpSpecializedILi13ELi2ELi4ENS5_IJNS4_1CILi1EEESB_SB_EEEEENS5_IJNSA_ILi64EEESE_NSA_ILi128EEEEEENS_12float_e4m3_tENS5_IJlSB_lEEESH_SI_NS4_8TiledMMAINS4_8MMA_AtomIJNS4_10MMA_TraitsINS4_19SM100_MMA_F8F6F4_SSEJSH_SH_fSE_SE_NS4_17integral_constantINS4_4UMMA5MajorELSP_0EEESQ_NSN_INSO_7ScaleInELSR_0EEESS_EEEEEENS4_6LayoutISC_NS5_IJNSA_ILi0EEESW_SW_EEEEENS5_IJNS4_10UnderscoreESZ_SZ_EEEEENS4_13SM90_TMA_LOADENS4_14ComposedLayoutINS4_7SwizzleILi3ELi4ELi3EEENS4_18smem_ptr_flag_bitsILi8EEENSV_INS5_IJNSA_ILi8EEESF_EEENS5_IJSF_SB_EEEEEEEvNS4_8identityES12_S1C_vS1D_EENS_8epilogue10collective18CollectiveEpilogueINS1F_23Sm100TmaWarpSpecializedILi1ELi1ELi32ELb0ELb0EEEJSG_NS5_IJNSV_ISE_SB_EES1K_EEESH_SI_SH_SI_NS1F_6fusion15FusionCallbacksIS1J_NS1M_17LinearCombinationISH_fSH_fLNS_15FloatRoundStyleE2EEESG_S1L_JEEENS4_5SM1004TMEM4LOAD26SM100_TMEM_LOAD_16dp32b32xES12_NS13_INS14_ILi2ELi4ELi3EEES17_NSV_INS5_IJS18_SE_EEENS5_IJSE_SB_EEEEEEENS4_39AutoVectorizingCopyWithAssumedAlignmentILi128EEENS4_14SM90_TMA_STOREES20_S22_S22_EEEvvEEEEvNT_6ParamsE --------------------------
	.section	.text._ZN7cutlass13device_kernelINS_4gemm6kernel13GemmUniversalIN4cute5tupleIJiiiiEEENS1_10collective13CollectiveMmaINS1_35MainloopSm100TmaUmmaWarpSpecializedILi13ELi2ELi4ENS5_IJNS4_1CILi1EEESB_SB_EEEEENS5_IJNSA_ILi64EEESE_NSA_ILi128EEEEEENS_12float_e4m3_tENS5_IJlSB_lEEESH_SI_NS4_8TiledMMAINS4_8MMA_AtomIJNS4_10MMA_TraitsINS4_19SM100_MMA_F8F6F4_SSEJSH_SH_fSE_SE_NS4_17integral_constantINS4_4UMMA5MajorELSP_0EEESQ_NSN_INSO_7ScaleInELSR_0EEESS_EEEEEENS4_6LayoutISC_NS5_IJNSA_ILi0EEESW_SW_EEEEENS5_IJNS4_10UnderscoreESZ_SZ_EEEEENS4_13SM90_TMA_LOADENS4_14ComposedLayoutINS4_7SwizzleILi3ELi4ELi3EEENS4_18smem_ptr_flag_bitsILi8EEENSV_INS5_IJNSA_ILi8EEESF_EEENS5_IJSF_SB_EEEEEEEvNS4_8identityES12_S1C_vS1D_EENS_8epilogue10collective18CollectiveEpilogueINS1F_23Sm100TmaWarpSpecializedILi1ELi1ELi32ELb0ELb0EEEJSG_NS5_IJNSV_ISE_SB_EES1K_EEESH_SI_SH_SI_NS1F_6fusion15FusionCallbacksIS1J_NS1M_17LinearCombinationISH_fSH_fLNS_15FloatRoundStyleE2EEESG_S1L_JEEENS4_5SM1004TMEM4LOAD26SM100_TMEM_LOAD_16dp32b32xES12_NS13_INS14_ILi2ELi4ELi3EEES17_NSV_INS5_IJS18_SE_EEENS5_IJSE_SB_EEEEEEENS4_39AutoVectorizingCopyWithAssumedAlignmentILi128EEENS4_14SM90_TMA_STOREES20_S22_S22_EEEvvEEEEvNT_6ParamsE,"ax",@progbits
	.align	128
.text._ZN7cutlass13device_kernelINS_4gemm6kernel13GemmUniversalIN4cute5tupleIJiiiiEEENS1_10collective13CollectiveMmaINS1_35MainloopSm100TmaUmmaWarpSpecializedILi13ELi2ELi4ENS5_IJNS4_1CILi1EEESB_SB_EEEEENS5_IJNSA_ILi64EEESE_NSA_ILi128EEEEEENS_12float_e4m3_tENS5_IJlSB_lEEESH_SI_NS4_8TiledMMAINS4_8MMA_AtomIJNS4_10MMA_TraitsINS4_19SM100_MMA_F8F6F4_SSEJSH_SH_fSE_SE_NS4_17integral_constantINS4_4UMMA5MajorELSP_0EEESQ_NSN_INSO_7ScaleInELSR_0EEESS_EEEEEENS4_6LayoutISC_NS5_IJNSA_ILi0EEESW_SW_EEEEENS5_IJNS4_10UnderscoreESZ_SZ_EEEEENS4_13SM90_TMA_LOADENS4_14ComposedLayoutINS4_7SwizzleILi3ELi4ELi3EEENS4_18smem_ptr_flag_bitsILi8EEENSV_INS5_IJNSA_ILi8EEESF_EEENS5_IJSF_SB_EEEEEEEvNS4_8identityES12_S1C_vS1D_EENS_8epilogue10collective18CollectiveEpilogueINS1F_23Sm100TmaWarpSpecializedILi1ELi1ELi32ELb0ELb0EEEJSG_NS5_IJNSV_ISE_SB_EES1K_EEESH_SI_SH_SI_NS1F_6fusion15FusionCallbacksIS1J_NS1M_17LinearCombinationISH_fSH_fLNS_15FloatRoundStyleE2EEESG_S1L_JEEENS4_5SM1004TMEM4LOAD26SM100_TMEM_LOAD_16dp32b32xES12_NS13_INS14_ILi2ELi4ELi3EEES17_NSV_INS5_IJS18_SE_EEENS5_IJSE_SB_EEEEEEENS4_39AutoVectorizingCopyWithAssumedAlignmentILi128EEENS4_14SM90_TMA_STOREES20_S22_S22_EEEvvEEEEvNT_6ParamsE:
        .type           _ZN7cutlass13device_kernelINS_4gemm6kernel13GemmUniversalIN4cute5tupleIJiiiiEEENS1_10collective13CollectiveMmaINS1_35MainloopSm100TmaUmmaWarpSpecializedILi13ELi2ELi4ENS5_IJNS4_1CILi1EEESB_SB_EEEEENS5_IJNSA_ILi64EEESE_NSA_ILi128EEEEEENS_12float_e4m3_tENS5_IJlSB_lEEESH_SI_NS4_8TiledMMAINS4_8MMA_AtomIJNS4_10MMA_TraitsINS4_19SM100_MMA_F8F6F4_SSEJSH_SH_fSE_SE_NS4_17integral_constantINS4_4UMMA5MajorELSP_0EEESQ_NSN_INSO_7ScaleInELSR_0EEESS_EEEEEENS4_6LayoutISC_NS5_IJNSA_ILi0EEESW_SW_EEEEENS5_IJNS4_10UnderscoreESZ_SZ_EEEEENS4_13SM90_TMA_LOADENS4_14ComposedLayoutINS4_7SwizzleILi3ELi4ELi3EEENS4_18smem_ptr_flag_bitsILi8EEENSV_INS5_IJNSA_ILi8EEESF_EEENS5_IJSF_SB_EEEEEEEvNS4_8identityES12_S1C_vS1D_EENS_8epilogue10collective18CollectiveEpilogueINS1F_23Sm100TmaWarpSpecializedILi1ELi1ELi32ELb0ELb0EEEJSG_NS5_IJNSV_ISE_SB_EES1K_EEESH_SI_SH_SI_NS1F_6fusion15FusionCallbacksIS1J_NS1M_17LinearCombinationISH_fSH_fLNS_15FloatRoundStyleE2EEESG_S1L_JEEENS4_5SM1004TMEM4LOAD26SM100_TMEM_LOAD_16dp32b32xES12_NS13_INS14_ILi2ELi4ELi3EEES17_NSV_INS5_IJS18_SE_EEENS5_IJSE_SB_EEEEEEENS4_39AutoVectorizingCopyWithAssumedAlignmentILi128EEENS4_14SM90_TMA_STOREES20_S22_S22_EEEvvEEEEvNT_6ParamsE,@function
        .size           _ZN7cutlass13device_kernelINS_4gemm6kernel13GemmUniversalIN4cute5tupleIJiiiiEEENS1_10collective13CollectiveMmaINS1_35MainloopSm100TmaUmmaWarpSpecializedILi13ELi2ELi4ENS5_IJNS4_1CILi1EEESB_SB_EEEEENS5_IJNSA_ILi64EEESE_NSA_ILi128EEEEEENS_12float_e4m3_tENS5_IJlSB_lEEESH_SI_NS4_8TiledMMAINS4_8MMA_AtomIJNS4_10MMA_TraitsINS4_19SM100_MMA_F8F6F4_SSEJSH_SH_fSE_SE_NS4_17integral_constantINS4_4UMMA5MajorELSP_0EEESQ_NSN_INSO_7ScaleInELSR_0EEESS_EEEEEENS4_6LayoutISC_NS5_IJNSA_ILi0EEESW_SW_EEEEENS5_IJNS4_10UnderscoreESZ_SZ_EEEEENS4_13SM90_TMA_LOADENS4_14ComposedLayoutINS4_7SwizzleILi3ELi4ELi3EEENS4_18smem_ptr_flag_bitsILi8EEENSV_INS5_IJNSA_ILi8EEESF_EEENS5_IJSF_SB_EEEEEEEvNS4_8identityES12_S1C_vS1D_EENS_8epilogue10collective18CollectiveEpilogueINS1F_23Sm100TmaWarpSpecializedILi1ELi1ELi32ELb0ELb0EEEJSG_NS5_IJNSV_ISE_SB_EES1K_EEESH_SI_SH_SI_NS1F_6fusion15FusionCallbacksIS1J_NS1M_17LinearCombinationISH_fSH_fLNS_15FloatRoundStyleE2EEESG_S1L_JEEENS4_5SM1004TMEM4LOAD26SM100_TMEM_LOAD_16dp32b32xES12_NS13_INS14_ILi2ELi4ELi3EEES17_NSV_INS5_IJS18_SE_EEENS5_IJSE_SB_EEEEEEENS4_39AutoVectorizingCopyWithAssumedAlignmentILi128EEENS4_14SM90_TMA_STOREES20_S22_S22_EEEvvEEEEvNT_6ParamsE,(.L_x_156 - _ZN7cutlass13device_kernelINS_4gemm6kernel13GemmUniversalIN4cute5tupleIJiiiiEEENS1_10collective13CollectiveMmaINS1_35MainloopSm100TmaUmmaWarpSpecializedILi13ELi2ELi4ENS5_IJNS4_1CILi1EEESB_SB_EEEEENS5_IJNSA_ILi64EEESE_NSA_ILi128EEEEEENS_12float_e4m3_tENS5_IJlSB_lEEESH_SI_NS4_8TiledMMAINS4_8MMA_AtomIJNS4_10MMA_TraitsINS4_19SM100_MMA_F8F6F4_SSEJSH_SH_fSE_SE_NS4_17integral_constantINS4_4UMMA5MajorELSP_0EEESQ_NSN_INSO_7ScaleInELSR_0EEESS_EEEEEENS4_6LayoutISC_NS5_IJNSA_ILi0EEESW_SW_EEEEENS5_IJNS4_10UnderscoreESZ_SZ_EEEEENS4_13SM90_TMA_LOADENS4_14ComposedLayoutINS4_7SwizzleILi3ELi4ELi3EEENS4_18smem_ptr_flag_bitsILi8EEENSV_INS5_IJNSA_ILi8EEESF_EEENS5_IJSF_SB_EEEEEEEvNS4_8identityES12_S1C_vS1D_EENS_8epilogue10collective18CollectiveEpilogueINS1F_23Sm100TmaWarpSpecializedILi1ELi1ELi32ELb0ELb0EEEJSG_NS5_IJNSV_ISE_SB_EES1K_EEESH_SI_SH_SI_NS1F_6fusion15FusionCallbacksIS1J_NS1M_17LinearCombinationISH_fSH_fLNS_15FloatRoundStyleE2EEESG_S1L_JEEENS4_5SM1004TMEM4LOAD26SM100_TMEM_LOAD_16dp32b32xES12_NS13_INS14_ILi2ELi4ELi3EEES17_NSV_INS5_IJS18_SE_EEENS5_IJSE_SB_EEEEEEENS4_39AutoVectorizingCopyWithAssumedAlignmentILi128EEENS4_14SM90_TMA_STOREES20_S22_S22_EEEvvEEEEvNT_6ParamsE)
        .other          _ZN7cutlass13device_kernelINS_4gemm6kernel13GemmUniversalIN4cute5tupleIJiiiiEEENS1_10collective13CollectiveMmaINS1_35MainloopSm100TmaUmmaWarpSpecializedILi13ELi2ELi4ENS5_IJNS4_1CILi1EEESB_SB_EEEEENS5_IJNSA_ILi64EEESE_NSA_ILi128EEEEEENS_12float_e4m3_tENS5_IJlSB_lEEESH_SI_NS4_8TiledMMAINS4_8MMA_AtomIJNS4_10MMA_TraitsINS4_19SM100_MMA_F8F6F4_SSEJSH_SH_fSE_SE_NS4_17integral_constantINS4_4UMMA5MajorELSP_0EEESQ_NSN_INSO_7ScaleInELSR_0EEESS_EEEEEENS4_6LayoutISC_NS5_IJNSA_ILi0EEESW_SW_EEEEENS5_IJNS4_10UnderscoreESZ_SZ_EEEEENS4_13SM90_TMA_LOADENS4_14ComposedLayoutINS4_7SwizzleILi3ELi4ELi3EEENS4_18smem_ptr_flag_bitsILi8EEENSV_INS5_IJNSA_ILi8EEESF_EEENS5_IJSF_SB_EEEEEEEvNS4_8identityES12_S1C_vS1D_EENS_8epilogue10collective18CollectiveEpilogueINS1F_23Sm100TmaWarpSpecializedILi1ELi1ELi32ELb0ELb0EEEJSG_NS5_IJNSV_ISE_SB_EES1K_EEESH_SI_SH_SI_NS1F_6fusion15FusionCallbacksIS1J_NS1M_17LinearCombinationISH_fSH_fLNS_15FloatRoundStyleE2EEESG_S1L_JEEENS4_5SM1004TMEM4LOAD26SM100_TMEM_LOAD_16dp32b32xES12_NS13_INS14_ILi2ELi4ELi3EEES17_NSV_INS5_IJS18_SE_EEENS5_IJSE_SB_EEEEEEENS4_39AutoVectorizingCopyWithAssumedAlignmentILi128EEENS4_14SM90_TMA_STOREES20_S22_S22_EEEvvEEEEvNT_6ParamsE,@"STO_CUDA_ENTRY STV_DEFAULT"
_ZN7cutlass13device_kernelINS_4gemm6kernel13GemmUniversalIN4cute5tupleIJiiiiEEENS1_10collective13CollectiveMmaINS1_35MainloopSm100TmaUmmaWarpSpecializedILi13ELi2ELi4ENS5_IJNS4_1CILi1EEESB_SB_EEEEENS5_IJNSA_ILi64EEESE_NSA_ILi128EEEEEENS_12float_e4m3_tENS5_IJlSB_lEEESH_SI_NS4_8TiledMMAINS4_8MMA_AtomIJNS4_10MMA_TraitsINS4_19SM100_MMA_F8F6F4_SSEJSH_SH_fSE_SE_NS4_17integral_constantINS4_4UMMA5MajorELSP_0EEESQ_NSN_INSO_7ScaleInELSR_0EEESS_EEEEEENS4_6LayoutISC_NS5_IJNSA_ILi0EEESW_SW_EEEEENS5_IJNS4_10UnderscoreESZ_SZ_EEEEENS4_13SM90_TMA_LOADENS4_14ComposedLayoutINS4_7SwizzleILi3ELi4ELi3EEENS4_18smem_ptr_flag_bitsILi8EEENSV_INS5_IJNSA_ILi8EEESF_EEENS5_IJSF_SB_EEEEEEEvNS4_8identityES12_S1C_vS1D_EENS_8epilogue10collective18CollectiveEpilogueINS1F_23Sm100TmaWarpSpecializedILi1ELi1ELi32ELb0ELb0EEEJSG_NS5_IJNSV_ISE_SB_EES1K_EEESH_SI_SH_SI_NS1F_6fusion15FusionCallbacksIS1J_NS1M_17LinearCombinationISH_fSH_fLNS_15FloatRoundStyleE2EEESG_S1L_JEEENS4_5SM1004TMEM4LOAD26SM100_TMEM_LOAD_16dp32b32xES12_NS13_INS14_ILi2ELi4ELi3EEES17_NSV_INS5_IJS18_SE_EEENS5_IJSE_SB_EEEEEEENS4_39AutoVectorizingCopyWithAssumedAlignmentILi128EEENS4_14SM90_TMA_STOREES20_S22_S22_EEEvvEEEEvNT_6ParamsE:
[----:B------:R-:W1:Y:S01]  /*0000*/  LDC R1, c[0x0][0x37c] ;  /* 0x0000df00ff017b82 */ /* 0x000e620000000800 */
[----:B------:R-:W2:Y:S01]  /*0010*/  S2R R101, SR_TID.X ;  /* 0x0000000000657919 */ /* 0x000ea20000002100 */
[----:B------:R-:W3:Y:S01]  /*0020*/  LDCU.64 UR4, c[0x0][0x890] ;  /* 0x00011200ff0477ac */ /* 0x000ee20008000a00 */
[----:B------:R-:W-:Y:S02]  /*0030*/  PRMT R96, RZ, 0x7610, R96 ;  /* 0x00007610ff607816 */ /* 0x000fe40000000060 */
[----:B------:R-:W-:Y:S01]  /*0040*/  ELECT P5, URZ, PT ;  /* 0x0000000000ff782f */ /* 0x000fe200038a0000 */
[----:B------:R-:W4:Y:S01]  /*0050*/  LDCU.64 UR40, c[0x0][0x358] ;  /* 0x00006b00ff2877ac */ /* 0x000f220008000a00 */
[----:B---3--:R-:W-:-:S04]  /*0060*/  UISETP.NE.U32.AND UP0, UPT, UR4, URZ, UPT ;  /* 0x000000ff0400728c */ /* 0x008fc8000bf05070 */
[----:B------:R-:W-:Y:S01]  /*0070*/  UISETP.NE.AND.EX UP0, UPT, UR5, URZ, UPT, UP0 ;  /* 0x000000ff0500728c */ /* 0x000fe2000bf05300 */
[----:B--2---:R-:W-:-:S05]  /*0080*/  SHF.R.U32.HI R104, RZ, 0x5, R101 ;  /* 0x00000005ff687819 */ /* 0x004fca0000011665 */
[----:B------:R-:W2:Y:S02]  /*0090*/  SHFL.IDX PT, R0, R104, RZ, 0x1f ;  /* 0x00001fff68007589 */ /* 0x000ea400000e0000 */
[----:B--2---:R-:W-:Y:S01]  /*00a0*/  R2UR UR8, R0 ;  /* 0x00000000000872ca */ /* 0x004fe200000e0000 */
[----:B-1--4-:R-:W-:-:S14]  /*00b0*/  BRA.U UP0, `(.L_x_0) ;  /* 0x00000001002c7547 */ /* 0x012fdc000b800000 */
[----:B------:R-:W1:Y:S02]  /*00c0*/  LDCU.64 UR6, c[0x0][0x888] ;  /* 0x00011100ff0677ac */ /* 0x000e640008000a00 */
[----:B-1----:R-:W-:-:S04]  /*00d0*/  UISETP.NE.U32.AND UP0, UPT, UR6, URZ, UPT ;  /* 0x000000ff0600728c */ /* 0x002fc8000bf05070 */
[----:B------:R-:W-:-:S09]  /*00e0*/  UISETP.NE.AND.EX UP0, UPT, UR7, URZ, UPT, UP0 ;  /* 0x000000ff0700728c */ /* 0x000fd2000bf05300 */
[----:B------:R-:W-:Y:S05]  /*00f0*/  BRA.U !UP0, `(.L_x_1) ;  /* 0x0000000108107547 */ /* 0x000fea000b800000 */
[----:B------:R-:W1:Y:S02]  /*0100*/  LDC.64 R2, c[0x0][0x888] ;  /* 0x00022200ff027b82 */ /* 0x000e640000000a00 */
[----:B-1----:R1:W5:Y:S01]  /*0110*/  LDG.E R49, desc[UR40][R2.64] ;  /* 0x0000002802317981 */ /* 0x002362000c1e1900 */
[----:B------:R-:W-:Y:S01]  /*0120*/  HFMA2 R96, -RZ, RZ, 0, 5.9604644775390625e-08 ;  /* 0x00000001ff607431 */ /* 0x000fe200000001ff */
[----:B------:R-:W-:Y:S05]  /*0130*/  BRA `(.L_x_0) ;  /* 0x00000000000c7947 */ /* 0x000fea0003800000 */
.L_x_1:
[----:B------:R-:W1:Y:S01]  /*0140*/  LDCU UR6, c[0x0][0x880] ;  /* 0x00011000ff0677ac */ /* 0x000e620008000800 */
[----:B------:R-:W-:Y:S01]  /*0150*/  HFMA2 R96, -RZ, RZ, 0, 5.9604644775390625e-08 ;  /* 0x00000001ff607431 */ /* 0x000fe200000001ff */
[----:B-1----:R-:W-:-:S07]  /*0160*/  MOV R49, UR6 ;  /* 0x0000000600317c02 */ /* 0x002fce0008000f00 */
.L_x_0:
[----:B------:R-:W2:Y:S02]  /*0170*/  LDCU.64 UR6, c[0x0][0x8b0] ;  /* 0x00011600ff0677ac */ /* 0x000ea40008000a00 */
[----:B--2---:R-:W-:-:S04]  /*0180*/  UISETP.NE.U32.AND UP0, UPT, UR6, URZ, UPT ;  /* 0x000000ff0600728c */ /* 0x004fc8000bf05070 */
[----:B------:R-:W-:-:S09]  /*0190*/  UISETP.NE.AND.EX UP0, UPT, UR7, URZ, UPT, UP0 ;  /* 0x000000ff0700728c */ /* 0x000fd2000bf05300 */
[----:B------:R-:W-:Y:S05]  /*01a0*/  BRA.U UP0, `(.L_x_2) ;  /* 0x0000000100247547 */ /* 0x000fea000b800000 */
[----:B------:R-:W2:Y:S02]  /*01b0*/  LDCU.64 UR6, c[0x0][0x8a8] ;  /* 0x00011500ff0677ac */ /* 0x000ea40008000a00 */
[----:B--2---:R-:W-:-:S04]  /*01c0*/  UISETP.NE.U32.AND UP0, UPT, UR6, URZ, UPT ;  /* 0x000000ff0600728c */ /* 0x004fc8000bf05070 */
[----:B------:R-:W-:-:S09]  /*01d0*/  UISETP.NE.AND.EX UP0, UPT, UR7, URZ, UPT, UP0 ;  /* 0x000000ff0700728c */ /* 0x000fd2000bf05300 */
[----:B------:R-:W-:Y:S05]  /*01e0*/  BRA.U !UP0, `(.L_x_3) ;  /* 0x00000001080c7547 */ /* 0x000fea000b800000 */
[----:B-1----:R-:W1:Y:S02]  /*01f0*/  LDC.64 R2, c[0x0][0x8a8] ;  /* 0x00022a00ff027b82 */ /* 0x002e640000000a00 */
[----:B-1----:R2:W5:Y:S01]  /*0200*/  LDG.E R47, desc[UR40][R2.64] ;  /* 0x00000028022f7981 */ /* 0x002562000c1e1900 */
[----:B------:R-:W-:Y:S05]  /*0210*/  BRA `(.L_x_2) ;  /* 0x0000000000087947 */ /* 0x000fea0003800000 */
.L_x_3:
[----:B------:R-:W2:Y:S02]  /*0220*/  LDCU UR6, c[0x0][0x8a0] ;  /* 0x00011400ff0677ac */ /* 0x000ea40008000800 */
[----:B--2---:R-:W-:Y:S02]  /*0230*/  MOV R47, UR6 ;  /* 0x00000006002f7c02 */ /* 0x004fe40008000f00 */
.L_x_2:
[----:B------:R-:W-:Y:S01]  /*0240*/  IMAD.U32 R0, RZ, RZ, UR8 ;  /* 0x00000008ff007e24 */ /* 0x000fe2000f8e00ff */
[----:B------:R-:W-:Y:S04]  /*0250*/  BSSY.RECONVERGENT B0, `(.L_x_4) ;  /* 0x000000c000007945 */ /* 0x000fe80003800200 */
[C---:B------:R-:W-:Y:S02]  /*0260*/  ISETP.NE.OR P1, PT, R0.reuse, 0x1, !P5 ;  /* 0x000000010000780c */ /* 0x040fe40006f25670 */
[----:B------:R-:W-:-:S11]  /*0270*/  ISETP.NE.OR P0, PT, R0, 0x3, !P5 ;  /* 0x000000030000780c */ /* 0x000fd60006f05670 */
[----:B------:R-:W-:Y:S05]  /*0280*/  @P1 BRA `(.L_x_5) ;  /* 0x0000000000201947 */ /* 0x000fea0003800000 */
[----:B------:R-:W3:Y:S02]  /*0290*/  LDCU.64 UR6, c[0x0][0x348] ;  /* 0x00006900ff0677ac */ /* 0x000ee40008000a00 */
[----:B---3--:R-:W-:Y:S02]  /*02a0*/  UIADD3 UR10, UP1, UPT, UR6, 0x80, URZ ;  /* 0x00000080060a7890 */ /* 0x008fe4000ff3e0ff */
[----:B------:R-:W-:Y:S02]  /*02b0*/  UIADD3 UR6, UP0, UPT, UR6, 0x180, URZ ;  /* 0x0000018006067890 */ /* 0x000fe4000ff1e0ff */
[----:B------:R-:W-:Y:S02]  /*02c0*/  UIADD3.X UR11, UPT, UPT, URZ, UR7, URZ, UP1, !UPT ;  /* 0x00000007ff0b7290 */ /* 0x000fe40008ffe4ff */
[----:B------:R-:W-:-:S07]  /*02d0*/  UIADD3.X UR7, UPT, UPT, URZ, UR7, URZ, UP0, !UPT ;  /* 0x00000007ff077290 */ /* 0x000fce00087fe4ff */
[----:B------:R3:W-:Y:S02]  /*02e0*/  UTMACCTL.PF [UR10] ;  /* 0x000000000a0079b9 */ /* 0x0007e40008040000 */
[----:B------:R3:W-:Y:S02]  /*02f0*/  UTMACCTL.PF [UR6] ;  /* 0x00000000060079b9 */ /* 0x0007e40008040000 */
[----:B---3--:R-:W-:Y:S01]  /*0300*/  NOP ;  /* 0x0000000000007918 */ /* 0x008fe20000000000 */
.L_x_5:
[----:B------:R-:W-:Y:S05]  /*0310*/  BSYNC.RECONVERGENT B0 ;  /* 0x0000000000007941 */ /* 0x000fea0003800200 */
.L_x_4:
[----:B------:R-:W-:Y:S04]  /*0320*/  BSSY.RECONVERGENT B0, `(.L_x_6) ;  /* 0x000000a000007945 */ /* 0x000fe80003800200 */
        /* <DEDUP_REMOVED lines=9> */
.L_x_7:
[----:B------:R-:W-:Y:S05]  /*03c0*/  BSYNC.RECONVERGENT B0 ;  /* 0x0000000000007941 */ /* 0x000fea0003800200 */
.L_x_6:
[----:B------:R-:W3:Y:S01]  /*03d0*/  LDCU.64 UR6, c[0x0][0x888] ;  /* 0x00011100ff0677ac */ /* 0x000ee20008000a00 */
[----:B------:R-:W-:Y:S02]  /*03e0*/  UISETP.EQ.U32.AND UP1, UPT, UR4, URZ, UPT ;  /* 0x000000ff0400728c */ /* 0x000fe4000bf22070 */
[----:B------:R-:W-:Y:S02]  /*03f0*/  UPLOP3.LUT UP2, UPT, UPT, UPT, UPT, 0x80, 0x8 ;  /* 0x000000000008789c */ /* 0x000fe40003f4f070 */
[----:B---3--:R-:W-:-:S04]  /*0400*/  UISETP.NE.U32.AND UP0, UPT, UR6, URZ, UPT ;  /* 0x000000ff0600728c */ /* 0x008fc8000bf05070 */
[----:B------:R-:W-:-:S04]  /*0410*/  UISETP.NE.AND.EX UP0, UPT, UR7, URZ, UPT, UP0 ;  /* 0x000000ff0700728c */ /* 0x000fc8000bf05300 */
[----:B------:R-:W-:-:S04]  /*0420*/  UISETP.EQ.OR.EX UP3, UPT, UR5, URZ, !UP0, UP1 ;  /* 0x000000ff0500728c */ /* 0x000fc8000c762710 */
[----:B------:R-:W-:-:S05]  /*0430*/  UP2UR UR44, UPR, URZ, 0x8 ;  /* 0x00000008ff2c7883 */ /* 0x000fca0008000000 */
[----:B------:R-:W-:Y:S07]  /*0440*/  BRA.U !UP3, `(.L_x_8) ;  /* 0x000000010b207547 */ /* 0x000fee000b800000 */
[----:B------:R-:W-:Y:S01]  /*0450*/  UISETP.NE.U32.AND UP2, UPT, UR4, URZ, UPT ;  /* 0x000000ff0400728c */ /* 0x000fe2000bf45070 */
[----:B-----5:R-:W-:Y:S01]  /*0460*/  FSETP.NEU.AND P0, PT, R49, RZ, PT ;  /* 0x000000ff3100720b */ /* 0x020fe20003f0d000 */
[----:B------:R-:W-:Y:S02]  /*0470*/  USEL UR4, URZ, 0xffffffff, UP0 ;  /* 0xffffffffff047887 */ /* 0x000fe40008000000 */
[----:B------:R-:W-:-:S10]  /*0480*/  UISETP.NE.AND.EX UP2, UPT, UR5, URZ, UPT, UP2 ;  /* 0x000000ff0500728c */ /* 0x000fd4000bf45320 */
[----:B------:R-:W-:Y:S01]  /*0490*/  VOTEU.ANY UP1, P0 ;  /* 0x0000000000ff7886 */ /* 0x000fe20000020100 */
[----:B------:R-:W-:-:S04]  /*04a0*/  @!UP2 USEL UR4, URZ, 0xffffffff, UP1 ;  /* 0xffffffffff04a887 */ /* 0x000fc80008800000 */
[----:B------:R-:W-:-:S04]  /*04b0*/  ULOP3.LUT UR4, UR4, 0x1, URZ, 0xc0, !UPT ;  /* 0x0000000104047892 */ /* 0x000fc8000f8ec0ff */
[----:B------:R-:W-:-:S11]  /*04c0*/  UISETP.NE.U32.AND UP2, UPT, UR4, 0x1, UPT ;  /* 0x000000010400788c */ /* 0x000fd6000bf45070 */
.L_x_8:
[----:B-12---:R-:W1:Y:S01]  /*04d0*/  SHFL.IDX PT, R2, R104, RZ, 0x1f ;  /* 0x00001fff68027589 */ /* 0x006e6200000e0000 */
[----:B------:R-:W-:-:S04]  /*04e0*/  UISETP.NE.AND UP1, UPT, UR8, 0x2, UPT ;  /* 0x000000020800788c */ /* 0x000fc8000bf25270 */
[----:B------:R-:W-:Y:S01]  /*04f0*/  USEL UR13, URZ, 0x1, UP1 ;  /* 0x00000001ff0d7887 */ /* 0x000fe20008800000 */
[----:B-1----:R-:W-:-:S13]  /*0500*/  ISETP.NE.AND P0, PT, R2, RZ, PT ;  /* 0x000000ff0200720c */ /* 0x002fda0003f05270 */
[----:B------:R-:W-:Y:S05]  /*0510*/  @P0 BRA `(.L_x_9) ;  /* 0x00000000009c0947 */ /* 0x000fea0003800000 */
[----:B------:R-:W-:Y:S01]  /*0520*/  ELECT P0, URZ, PT ;  /* 0x0000000000ff782f */ /* 0x000fe20003800000 */
[----:B------:R-:W-:-:S12]  /*0530*/  BSSY.RECONVERGENT B0, `(.L_x_9) ;  /* 0x0000025000007945 */ /* 0x000fd80003800200 */
[----:B------:R-:W-:Y:S05]  /*0540*/  @!P0 BRA `(.L_x_10) ;  /* 0x00000000008c8947 */ /* 0x000fea0003800000 */
[----:B------:R-:W1:Y:S01]  /*0550*/  S2UR UR5, SR_CgaCtaId ;  /* 0x00000000000579c3 */ /* 0x000e620000008800 */
[----:B------:R-:W-:Y:S01]  /*0560*/  UMOV UR6, 0x400 ;  /* 0x0000040000067882 */ /* 0x000fe20000000000 */
[----:B------:R-:W-:Y:S01]  /*0570*/  UMOV UR4, 0x1 ;  /* 0x0000000100047882 */ /* 0x000fe20000000000 */
[----:B-1----:R-:W-:Y:S02]  /*0580*/  ULEA UR5, UR5, UR6, 0x18 ;  /* 0x0000000605057291 */ /* 0x002fe4000f8ec0ff */
[----:B------:R-:W-:-:S04]  /*0590*/  UIADD3 UR6, UPT, UPT, -UR4, 0x100000, URZ ;  /* 0x0010000004067890 */ /* 0x000fc8000fffe1ff */
[----:B------:R-:W-:Y:S02]  /*05a0*/  USHF.L.U32 UR7, UR6, 0xb, URZ ;  /* 0x0000000b06077899 */ /* 0x000fe400080006ff */
[----:B------:R-:W-:Y:S01]  /*05b0*/  USHF.L.U32 UR6, UR6, 0x1, URZ ;  /* 0x0000000106067899 */ /* 0x000fe200080006ff */
[----:B------:R-:W1:Y:S11]  /*05c0*/  FENCE.VIEW.ASYNC.S ;  /* 0x00000000000073c6 */ /* 0x000e760000000000 */
[----:B-1----:R1:W2:Y:S01]  /*05d0*/  SYNCS.EXCH.64 URZ, [UR5], UR6 ;  /* 0x0000000605ff75b2 */ /* 0x0022a20008000100 */
[----:B------:R1:W3:Y:S01]  /*05e0*/  SYNCS.EXCH.64 URZ, [UR5+0x68], UR6 ;  /* 0x0000680605ff75b2 */ /* 0x0002e20008000100 */
[----:B------:R1:W4:Y:S01]  /*05f0*/  SYNCS.EXCH.64 URZ, [UR5+0x8], UR6 ;  /* 0x0000080605ff75b2 */ /* 0x0003220008000100 */
[----:B------:R1:W1:Y:S01]  /*0600*/  SYNCS.EXCH.64 URZ, [UR5+0x70], UR6 ;  /* 0x0000700605ff75b2 */ /* 0x0002620008000100 */
        /* <DEDUP_REMOVED lines=22> */
[----:B--234-:R-:W-:Y:S01]  /*0770*/  NOP ;  /* 0x0000000000007918 */ /* 0x01cfe20000000000 */
.L_x_10:
[----:B-1----:R-:W-:Y:S05]  /*0780*/  BSYNC.RECONVERGENT B0 ;  /* 0x0000000000007941 */ /* 0x002fea0003800200 */
.L_x_9:
[----:B------:R-:W1:Y:S01]  /*0790*/  SHFL.IDX PT, R2, R104, RZ, 0x1f ;  /* 0x00001fff68027589 */ /* 0x000e6200000e0000 */
[----:B------:R-:W-:Y:S01]  /*07a0*/  NOP ;  /* 0x0000000000007918 */ /* 0x000fe20000000000 */
[----:B-1----:R-:W-:-:S13]  /*07b0*/  ISETP.NE.AND P0, PT, R2, 0x1, PT ;  /* 0x000000010200780c */ /* 0x002fda0003f05270 */
[----:B------:R-:W-:Y:S05]  /*07c0*/  @P0 BRA `(.L_x_11) ;  /* 0x0000000000400947 */ /* 0x000fea0003800000 */
[----:B------:R-:W1:Y:S01]  /*07d0*/  S2UR UR6, SR_CgaCtaId ;  /* 0x00000000000679c3 */ /* 0x000e620000008800 */
[----:B------:R-:W-:Y:S01]  /*07e0*/  UMOV UR7, 0x400 ;  /* 0x0000040000077882 */ /* 0x000fe20000000000 */
[----:B------:R-:W-:Y:S01]  /*07f0*/  UMOV UR5, 0x20 ;  /* 0x0000002000057882 */ /* 0x000fe20000000000 */
[----:B------:R-:W-:Y:S01]  /*0800*/  UMOV UR4, 0x80 ;  /* 0x0000008000047882 */ /* 0x000fe20000000000 */
[----:B------:R-:W-:-:S04]  /*0810*/  UIADD3 UR10, UPT, UPT, -UR5, 0x100000, URZ ;  /* 0x00100000050a7890 */ /* 0x000fc8000fffe1ff */
[----:B------:R-:W-:Y:S02]  /*0820*/  USHF.L.U32 UR11, UR10, 0xb, URZ ;  /* 0x0000000b0a0b7899 */ /* 0x000fe400080006ff */
[----:B------:R-:W-:Y:S02]  /*0830*/  USHF.L.U32 UR10, UR10, 0x1, URZ ;  /* 0x000000010a0a7899 */ /* 0x000fe400080006ff */
[----:B------:R-:W-:-:S04]  /*0840*/  UIADD3 UR4, UPT, UPT, -UR4, 0x100000, URZ ;  /* 0x0010000004047890 */ /* 0x000fc8000fffe1ff */
[----:B------:R-:W-:Y:S02]  /*0850*/  USHF.L.U32 UR5, UR4, 0xb, URZ ;  /* 0x0000000b04057899 */ /* 0x000fe400080006ff */
[----:B------:R-:W-:Y:S01]  /*0860*/  USHF.L.U32 UR4, UR4, 0x1, URZ ;  /* 0x0000000104047899 */ /* 0x000fe200080006ff */
[----:B------:R-:W-:Y:S01]  /*0870*/  ELECT P0, URZ, PT ;  /* 0x0000000000ff782f */ /* 0x000fe20003800000 */
[----:B-1----:R-:W-:Y:S01]  /*0880*/  ULEA UR6, UR6, UR7, 0x18 ;  /* 0x0000000706067291 */ /* 0x002fe2000f8ec0ff */
[----:B------:R-:W1:Y:S11]  /*0890*/  FENCE.VIEW.ASYNC.S ;  /* 0x00000000000073c6 */ /* 0x000e760000000000 */
[----:B-1----:R1:W2:Y:S01]  /*08a0*/  SYNCS.EXCH.64 URZ, [UR6+0xd0], UR10 ;  /* 0x0000d00a06ff75b2 */ /* 0x0022a20008000100 */
[----:B------:R1:W3:Y:S01]  /*08b0*/  SYNCS.EXCH.64 URZ, [UR6+0xd8], UR4 ;  /* 0x0000d80406ff75b2 */ /* 0x0002e20008000100 */
[----:B------:R-:W-:Y:S01]  /*08c0*/  NOP ;  /* 0x0000000000007918 */ /* 0x000fe20000000000 */
.L_x_11:
[----:B------:R-:W4:Y:S01]  /*08d0*/  SHFL.IDX PT, R2, R104, RZ, 0x1f ;  /* 0x00001fff68027589 */ /* 0x000f2200000e0000 */
[----:B------:R-:W-:Y:S01]  /*08e0*/  NOP ;  /* 0x0000000000007918 */ /* 0x000fe20000000000 */
[----:B----4-:R-:W-:-:S13]  /*08f0*/  ISETP.NE.AND P0, PT, R2, 0x3, PT ;  /* 0x000000030200780c */ /* 0x010fda0003f05270 */
[----:B------:R-:W-:Y:S05]  /*0900*/  @P0 BRA `(.L_x_12) ;  /* 0x0000000000300947 */ /* 0x000fea0003800000 */
[----:B-1----:R-:W1:Y:S01]  /*0910*/  S2UR UR5, SR_CgaCtaId ;  /* 0x00000000000579c3 */ /* 0x002e620000008800 */
[----:B------:R-:W-:Y:S01]  /*0920*/  UMOV UR6, 0x400 ;  /* 0x0000040000067882 */ /* 0x000fe20000000000 */
[----:B------:R-:W-:Y:S01]  /*0930*/  UMOV UR4, 0x20 ;  /* 0x0000002000047882 */ /* 0x000fe20000000000 */
[----:B------:R-:W-:Y:S01]  /*0940*/  ELECT P0, URZ, PT ;  /* 0x0000000000ff782f */ /* 0x000fe20003800000 */
[----:B-1----:R-:W-:Y:S02]  /*0950*/  ULEA UR5, UR5, UR6, 0x18 ;  /* 0x0000000605057291 */ /* 0x002fe4000f8ec0ff */
[----:B------:R-:W-:-:S04]  /*0960*/  UIADD3 UR6, UPT, UPT, -UR4, 0x100000, URZ ;  /* 0x0010000004067890 */ /* 0x000fc8000fffe1ff */
[----:B------:R-:W-:Y:S02]  /*0970*/  USHF.L.U32 UR7, UR6, 0xb, URZ ;  /* 0x0000000b06077899 */ /* 0x000fe400080006ff */
[----:B------:R-:W-:Y:S01]  /*0980*/  USHF.L.U32 UR6, UR6, 0x1, URZ ;  /* 0x0000000106067899 */ /* 0x000fe200080006ff */
[----:B------:R-:W1:Y:S11]  /*0990*/  FENCE.VIEW.ASYNC.S ;  /* 0x00000000000073c6 */ /* 0x000e760000000000 */
[----:B-1----:R4:W1:Y:S01]  /*09a0*/  SYNCS.EXCH.64 URZ, [UR5+0xe0], UR6 ;  /* 0x0000e00605ff75b2 */ /* 0x0028620008000100 */
[----:B------:R4:W1:Y:S02]  /*09b0*/  SYNCS.EXCH.64 URZ, [UR5+0xe8], UR6 ;  /* 0x0000e80605ff75b2 */ /* 0x0008640008000100 */
[----:B----4-:R-:W-:Y:S01]  /*09c0*/  NOP ;  /* 0x0000000000007918 */ /* 0x010fe20000000000 */
.L_x_12:
[----:B------:R-:W4:Y:S01]  /*09d0*/  SHFL.IDX PT, R2, R104, RZ, 0x1f ;  /* 0x00001fff68027589 */ /* 0x000f2200000e0000 */
[----:B------:R-:W-:Y:S01]  /*09e0*/  NOP ;  /* 0x0000000000007918 */ /* 0x000fe20000000000 */
[----:B----4-:R-:W-:-:S13]  /*09f0*/  ISETP.NE.AND P0, PT, R2, 0x4, PT ;  /* 0x000000040200780c */ /* 0x010fda0003f05270 */
[----:B------:R-:W-:Y:S05]  /*0a00*/  @P0 BRA `(.L_x_13) ;  /* 0x00000000004c0947 */ /* 0x000fea0003800000 */
[----:B-1----:R-:W1:Y:S01]  /*0a10*/  S2UR UR5, SR_CgaCtaId ;  /* 0x00000000000579c3 */ /* 0x002e620000008800 */
[----:B------:R-:W-:Y:S01]  /*0a20*/  UMOV UR7, 0x100 ;  /* 0x0000010000077882 */ /* 0x000fe20000000000 */
[----:B------:R-:W-:Y:S01]  /*0a30*/  UMOV UR6, 0x400 ;  /* 0x0000040000067882 */ /* 0x000fe20000000000 */
[----:B------:R-:W-:Y:S01]  /*0a40*/  USEL UR7, UR7, 0xe0, UP2 ;  /* 0x000000e007077887 */ /* 0x000fe20009000000 */
[----:B------:R-:W-:Y:S01]  /*0a50*/  UMOV UR4, 0x1 ;  /* 0x0000000100047882 */ /* 0x000fe20000000000 */
[----:B------:R-:W-:Y:S01]  /*0a60*/  ELECT P0, URZ, PT ;  /* 0x0000000000ff782f */ /* 0x000fe20003800000 */
[----:B------:R-:W-:-:S04]  /*0a70*/  UIADD3 UR10, UPT, UPT, -UR4, 0x100000, URZ ;  /* 0x00100000040a7890 */ /* 0x000fc8000fffe1ff */
[----:B------:R-:W-:Y:S02]  /*0a80*/  USHF.L.U32 UR11, UR10, 0xb, URZ ;  /* 0x0000000b0a0b7899 */ /* 0x000fe400080006ff */
[----:B------:R-:W-:Y:S02]  /*0a90*/  USHF.L.U32 UR10, UR10, 0x1, URZ ;  /* 0x000000010a0a7899 */ /* 0x000fe400080006ff */
[----:B-1----:R-:W-:Y:S02]  /*0aa0*/  ULEA UR5, UR5, UR6, 0x18 ;  /* 0x0000000605057291 */ /* 0x002fe4000f8ec0ff */
[----:B------:R-:W-:-:S04]  /*0ab0*/  UIADD3 UR6, UPT, UPT, -UR7, 0x100000, URZ ;  /* 0x0010000007067890 */ /* 0x000fc8000fffe1ff */
[----:B------:R-:W-:Y:S02]  /*0ac0*/  USHF.L.U32 UR7, UR6, 0xb, URZ ;  /* 0x0000000b06077899 */ /* 0x000fe400080006ff */
[----:B------:R-:W-:Y:S01]  /*0ad0*/  USHF.L.U32 UR6, UR6, 0x1, URZ ;  /* 0x0000000106067899 */ /* 0x000fe200080006ff */
[----:B------:R-:W1:Y:S03]  /*0ae0*/  FENCE.VIEW.ASYNC.S ;  /* 0x00000000000073c6 */ /* 0x000e660000000000 */
[----:B-1----:R4:W1:Y:S08]  /*0af0*/  SYNCS.EXCH.64 URZ, [UR5+0xf0], UR10 ;  /* 0x0000f00a05ff75b2 */ /* 0x0028700008000100 */
[----:B------:R4:W1:Y:S01]  /*0b00*/  SYNCS.EXCH.64 URZ, [UR5+0x100], UR6 ;  /* 0x0001000605ff75b2 */ /* 0x0008620008000100 */
[----:B------:R4:W1:Y:S01]  /*0b10*/  SYNCS.EXCH.64 URZ, [UR5+0xf8], UR10 ;  /* 0x0000f80a05ff75b2 */ /* 0x0008620008000100 */
[----:B------:R4:W1:Y:S02]  /*0b20*/  SYNCS.EXCH.64 URZ, [UR5+0x108], UR6 ;  /* 0x0001080605ff75b2 */ /* 0x0008640008000100 */
[----:B----4-:R-:W-:Y:S01]  /*0b30*/  NOP ;  /* 0x0000000000007918 */ /* 0x010fe20000000000 */
.L_x_13:
[----:B------:R-:W4:Y:S01]  /*0b40*/  SHFL.IDX PT, R2, R104, RZ, 0x1f ;  /* 0x00001fff68027589 */ /* 0x000f2200000e0000 */
[----:B------:R-:W-:Y:S01]  /*0b50*/  NOP ;  /* 0x0000000000007918 */ /* 0x000fe20000000000 */
[----:B----4-:R-:W-:-:S13]  /*0b60*/  ISETP.NE.AND P0, PT, R2, 0x5, PT ;  /* 0x000000050200780c */ /* 0x010fda0003f05270 */
[----:B------:R-:W-:Y:S05]  /*0b70*/  @P0 BRA `(.L_x_14) ;  /* 0x0000000000580947 */ /* 0x000fea0003800000 */
[----:B-1----:R-:W1:Y:S01]  /*0b80*/  S2UR UR6, SR_CgaCtaId ;  /* 0x00000000000679c3 */ /* 0x002e620000008800 */
        /* <DEDUP_REMOVED lines=12> */
[----:B-1----:R4:W1:Y:S01]  /*0c50*/  SYNCS.EXCH.64 URZ, [UR6+0x110], UR10 ;  /* 0x0001100a06ff75b2 */ /* 0x0028620008000100 */
[----:B------:R4:W1:Y:S01]  /*0c60*/  SYNCS.EXCH.64 URZ, [UR6+0x130], UR4 ;  /* 0x0001300406ff75b2 */ /* 0x0008620008000100 */
[----:B------:R4:W1:Y:S01]  /*0c70*/  SYNCS.EXCH.64 URZ, [UR6+0x118], UR10 ;  /* 0x0001180a06ff75b2 */ /* 0x0008620008000100 */
[----:B------:R4:W1:Y:S01]  /*0c80*/  SYNCS.EXCH.64 URZ, [UR6+0x138], UR4 ;  /* 0x0001380406ff75b2 */ /* 0x0008620008000100 */
[----:B------:R4:W1:Y:S01]  /*0c90*/  SYNCS.EXCH.64 URZ, [UR6+0x120], UR10 ;  /* 0x0001200a06ff75b2 */ /* 0x0008620008000100 */
[----:B------:R4:W1:Y:S01]  /*0ca0*/  SYNCS.EXCH.64 URZ, [UR6+0x140], UR4 ;  /* 0x0001400406ff75b2 */ /* 0x0008620008000100 */
[----:B------:R4:W1:Y:S01]  /*0cb0*/  SYNCS.EXCH.64 URZ, [UR6+0x128], UR10 ;  /* 0x0001280a06ff75b2 */ /* 0x0008620008000100 */
[----:B------:R4:W1:Y:S02]  /*0cc0*/  SYNCS.EXCH.64 URZ, [UR6+0x148], UR4 ;  /* 0x0001480406ff75b2 */ /* 0x0008640008000100 */
[----:B----4-:R-:W-:Y:S01]  /*0cd0*/  NOP ;  /* 0x0000000000007918 */ /* 0x010fe20000000000 */
.L_x_14:
        /* <DEDUP_REMOVED lines=14> */
[----:B------:R4:W1:Y:S01]  /*0dc0*/  SYNCS.EXCH.64 URZ, [UR5+0x160], UR6 ;  /* 0x0001600605ff75b2 */ /* 0x0008620008000100 */
[----:B------:R4:W1:Y:S01]  /*0dd0*/  SYNCS.EXCH.64 URZ, [UR5+0x158], UR6 ;  /* 0x0001580605ff75b2 */ /* 0x0008620008000100 */
[----:B------:R4:W1:Y:S02]  /*0de0*/  SYNCS.EXCH.64 URZ, [UR5+0x168], UR6 ;  /* 0x0001680605ff75b2 */ /* 0x0008640008000100 */
[----:B----4-:R-:W-:Y:S01]  /*0df0*/  NOP ;  /* 0x0000000000007918 */ /* 0x010fe20000000000 */
.L_x_15:
[----:B-1----:R-:W1:Y:S01]  /*0e00*/  S2UR UR5, SR_CTAID.X ;  /* 0x00000000000579c3 */ /* 0x002e620000002500 */
[----:B------:R-:W-:-:S05]  /*0e10*/  CS2R.32 R97, SR_CgaSize ;  /* 0x0000000000617805 */ /* 0x000fca0000008a00 */
[----:B------:R-:W-:-:S05]  /*0e20*/  IMAD R97, R97, -0xa0, RZ ;  /* 0xffffff6061617824 */ /* 0x000fca00078e02ff */
[----:B------:R-:W-:-:S14]  /*0e30*/  R2UR UR7, R97 ;  /* 0x00000000610772ca */ /* 0x000fdc00000e0000 */
[----:B------:R-:W4:Y:S01]  /*0e40*/  LDCU UR7, c[0x0][UR7+0x2b0] ;  /* 0x00005600070777ac */ /* 0x000f220008000800 */
[----:B------:R-:W-:Y:S01]  /*0e50*/  NOP ;  /* 0x0000000000007918 */ /* 0x000fe20000000000 */
[----:B------:R-:W-:-:S05]  /*0e60*/  CS2R.32 R97, SR_CgaSize ;  /* 0x0000000000617805 */ /* 0x000fca0000008a00 */
[----:B------:R-:W-:-:S05]  /*0e70*/  IMAD R97, R97, -0xa0, RZ ;  /* 0xffffff6061617824 */ /* 0x000fca00078e02ff */
[----:B------:R-:W-:-:S14]  /*0e80*/  R2UR UR6, R97 ;  /* 0x00000000610672ca */ /* 0x000fdc00000e0000 */
[----:B------:R-:W2:Y:S01]  /*0e90*/  LDCU UR6, c[0x0][UR6+0x2b4] ;  /* 0x00005680060677ac */ /* 0x000ea20008000800 */
[----:B------:R-:W3:Y:S08]  /*0ea0*/  S2UR UR4, SR_CTAID.Y ;  /* 0x00000000000479c3 */ /* 0x000ef00000002600 */
[----:B------:R-:W2:Y:S01]  /*0eb0*/  LDC R9, c[0x0][0xb24] ;  /* 0x0002c900ff097b82 */ /* 0x000ea20000000800 */
[----:B-1----:R-:W-:-:S02]  /*0ec0*/  I2FP.F32.U32 R5, UR5 ;  /* 0x0000000500057c45 */ /* 0x002fc40008201000 */
[----:B------:R-:W-:-:S05]  /*0ed0*/  CS2R.32 R3, SR_CgaSize ;  /* 0x0000000000037805 */ /* 0x000fca0000008a00 */
[----:B------:R-:W-:-:S06]  /*0ee0*/  IMAD R3, R3, -0xa0, RZ ;  /* 0xffffff6003037824 */ /* 0x000fcc00078e02ff */
[----:B------:R-:W1:Y:S01]  /*0ef0*/  LDC R3, c[0x0][R3+0x2a0] ;  /* 0x0000a80003037b82 */ /* 0x000e620000000800 */
[----:B------:R-:W-:Y:S01]  /*0f00*/  MOV R97, UR5 ;  /* 0x0000000500617c02 */ /* 0x000fe20008000f00 */
[----:B----4-:R-:W-:Y:S01]  /*0f10*/  FMUL R5, R5, UR7 ;  /* 0x0000000705057c20 */ /* 0x010fe20008400000 */
[----:B---3--:R-:W-:Y:S02]  /*0f20*/  I2FP.F32.U32 R4, UR4 ;  /* 0x0000000400047c45 */ /* 0x008fe40008201000 */
[----:B------:R-:W-:-:S05]  /*0f30*/  CS2R.32 R2, SR_CgaSize ;  /* 0x0000000000027805 */ /* 0x000fca0000008a00 */
[----:B------:R-:W-:-:S06]  /*0f40*/  IMAD R2, R2, -0xa0, RZ ;  /* 0xffffff6002027824 */ /* 0x000fcc00078e02ff */
[----:B------:R-:W3:Y:S01]  /*0f50*/  LDC R2, c[0x0][R2+0x2a4] ;  /* 0x0000a90002027b82 */ /* 0x000ee20000000800 */
[----:B------:R-:W4:Y:S01]  /*0f60*/  F2I.U32.TRUNC.NTZ R90, R5 ;  /* 0x00000005005a7305 */ /* 0x000f22000020f000 */
[----:B------:R-:W-:Y:S01]  /*0f70*/  MOV R91, UR4 ;  /* 0x00000004005b7c02 */ /* 0x000fe20008000f00 */
[----:B--2---:R-:W-:-:S05]  /*0f80*/  FMUL R4, R4, UR6 ;  /* 0x0000000604047c20 */ /* 0x004fca0008400000 */
[----:B------:R-:W-:Y:S01]  /*0f90*/  BAR.SYNC.DEFER_BLOCKING 0x0 ;  /* 0x0000000000007b1d */ /* 0x000fe20000010000 */
[----:B------:R-:W-:-:S05]  /*0fa0*/  ISETP.GE.AND P0, PT, R9, 0x1, PT ;  /* 0x000000010900780c */ /* 0x000fca0003f06270 */
[----:B------:R-:W2:Y:S02]  /*0fb0*/  F2I.U32.TRUNC.NTZ R79, R4 ;  /* 0x00000004004f7305 */ /* 0x000ea4000020f000 */
[----:B------:R-:W3:Y:S01]  /*0fc0*/  S2UR UR36, SR_CTAID.Z ;  /* 0x00000000002479c3 */ /* 0x000ee20000002700 */
[----:B----4-:R-:W-:-:S05]  /*0fd0*/  IADD3 R90, PT, PT, -R90, RZ, RZ ;  /* 0x000000ff5a5a7210 */ /* 0x010fca0007ffe1ff */
[----:B-1----:R-:W-:Y:S01]  /*0fe0*/  IMAD R90, R3, R90, UR5 ;  /* 0x00000005035a7e24 */ /* 0x002fe2000f8e025a */
[----:B--2---:R-:W-:-:S05]  /*0ff0*/  IADD3 R79, PT, PT, -R79, RZ, RZ ;  /* 0x000000ff4f4f7210 */ /* 0x004fca0007ffe1ff */
[----:B---3--:R-:W-:Y:S01]  /*1000*/  IMAD R79, R2, R79, UR4 ;  /* 0x00000004024f7e24 */ /* 0x008fe2000f8e024f */
[----:B------:R-:W-:Y:S06]  /*1010*/  @!P0 BRA `(.L_x_16) ;  /* 0x0000000000b88947 */ /* 0x000fec0003800000 */
[----:B------:R-:W1:Y:S01]  /*1020*/  LDC.64 R4, c[0x0][0xb18] ;  /* 0x0002c600ff047b82 */ /* 0x000e620000000a00 */
[----:B------:R-:W-:-:S07]  /*1030*/  ISETP.NE.AND P0, PT, R9, 0x1, PT ;  /* 0x000000010900780c */ /* 0x000fce0003f05270 */
[----:B------:R-:W2:Y:S08]  /*1040*/  LDC R10, c[0x0][0xb0c] ;  /* 0x0002c300ff0a7b82 */ /* 0x000eb00000000800 */
[----:B------:R-:W3:Y:S08]  /*1050*/  LDC R11, c[0x0][0x370] ;  /* 0x0000dc00ff0b7b82 */ /* 0x000ef00000000800 */
[----:B------:R-:W4:Y:S01]  /*1060*/  LDC R12, c[0x0][0x374] ;  /* 0x0000dd00ff0c7b82 */ /* 0x000f220000000800 */
[----:B-1----:R-:W-:-:S07]  /*1070*/  ISETP.NE.AND P1, PT, R4, 0x1, PT ;  /* 0x000000010400780c */ /* 0x002fce0003f25270 */
[----:B------:R-:W3:Y:S01]  /*1080*/  LDC.64 R6, c[0x0][0xb10] ;  /* 0x0002c400ff067b82 */ /* 0x000ee20000000a00 */
[----:B--2---:R-:W-:-:S07]  /*1090*/  ISETP.NE.AND P2, PT, R10, 0x1, PT ;  /* 0x000000010a00780c */ /* 0x004fce0003f45270 */
[----:B------:R-:W1:Y:S08]  /*10a0*/  LDC R8, c[0x0][0xb20] ;  /* 0x0002c800ff087b82 */ /* 0x000e700000000800 */
[----:B------:R-:W2:Y:S01]  /*10b0*/  LDC.64 R2, c[0x0][0xb28] ;  /* 0x0002ca00ff027b82 */ /* 0x000ea20000000a00 */
[----:B----4-:R-:W-:-:S04]  /*10c0*/  IMAD.HI.U32 R13, R12, R5, RZ ;  /* 0x000000050c0d7227 */ /* 0x010fc800078e00ff */
[----:B------:R-:W-:-:S04]  /*10d0*/  IMAD.HI.U32 R5, R91, R5, RZ ;  /* 0x000000055b057227 */ /* 0x000fc800078e00ff */
[----:B---3--:R-:W-:-:S04]  /*10e0*/  IMAD.HI.U32 R14, R11, R6, RZ ;  /* 0x000000060b0e7227 */ /* 0x008fc800078e00ff */
[----:B------:R-:W-:Y:S01]  /*10f0*/  IMAD.HI.U32 R16, R97, R6, RZ ;  /* 0x0000000661107227 */ /* 0x000fe200078e00ff */
[-C--:B------:R-:W-:Y:S02]  /*1100*/  @P2 SHF.R.U32.HI R11, RZ, R7.reuse, R14 ;  /* 0x00000007ff0b2219 */ /* 0x080fe4000001160e */
[-C--:B-1----:R-:W-:Y:S02]  /*1110*/  @P1 SHF.R.U32.HI R12, RZ, R8.reuse, R13 ;  /* 0x00000008ff0c1219 */ /* 0x082fe4000001160d */
[----:B------:R-:W-:Y:S02]  /*1120*/  SHF.R.U32.HI R8, RZ, R8, R5 ;  /* 0x00000008ff087219 */ /* 0x000fe40000011605 */
[----:B------:R-:W-:Y:S02]  /*1130*/  SHF.R.U32.HI R16, RZ, R7, R16 ;  /* 0x00000007ff107219 */ /* 0x000fe40000011610 */
[----:B------:R-:W-:Y:S01]  /*1140*/  SEL R5, R91, R8, !P1 ;  /* 0x000000085b057207 */ /* 0x000fe20004800000 */
[----:B--2---:R-:W-:Y:S01]  /*1150*/  IMAD.HI.U32 R14, R12, R2, RZ ;  /* 0x000000020c0e7227 */ /* 0x004fe200078e00ff */
[----:B------:R-:W-:-:S03]  /*1160*/  SEL R7, R97, R16, !P2 ;  /* 0x0000001061077207 */ /* 0x000fc60005000000 */
[----:B------:R-:W-:Y:S01]  /*1170*/  IMAD.HI.U32 R6, R11, R2, RZ ;  /* 0x000000020b067227 */ /* 0x000fe200078e00ff */
[----:B------:R-:W-:-:S04]  /*1180*/  @P0 SHF.R.U32.HI R12, RZ, R3, R14 ;  /* 0x00000003ff0c0219 */ /* 0x000fc8000001160e */
[----:B------:R-:W-:Y:S01]  /*1190*/  @P0 SHF.R.U32.HI R11, RZ, R3, R6 ;  /* 0x00000003ff0b0219 */ /* 0x000fe20000011606 */
[----:B------:R-:W-:-:S04]  /*11a0*/  IMAD R12, R12, R9, RZ ;  /* 0x000000090c0c7224 */ /* 0x000fc800078e02ff */
[----:B------:R-:W-:Y:S01]  /*11b0*/  IMAD R6, R11, R9, RZ ;  /* 0x000000090b067224 */ /* 0x000fe200078e02ff */
[----:B------:R-:W-:-:S04]  /*11c0*/  ISETP.GE.AND P1, PT, R5, R12, PT ;  /* 0x0000000c0500720c */ /* 0x000fc80003f26270 */
[----:B------:R-:W-:Y:S01]  /*11d0*/  ISETP.GE.OR P1, PT, R7, R6, P1 ;  /* 0x000000060700720c */ /* 0x000fe20000f26670 */
[----:B------:R-:W-:-:S05]  /*11e0*/  IMAD.HI.U32 R6, R5, R2, RZ ;  /* 0x0000000205067227 */ /* 0x000fca00078e00ff */
[----:B------:R-:W-:-:S04]  /*11f0*/  SHF.R.U32.HI R6, RZ, R3, R6 ;  /* 0x00000003ff067219 */ /* 0x000fc80000011606 */
[----:B------:R-:W-:-:S03]  /*1200*/  SEL R6, R5, R6, !P0 ;  /* 0x0000000605067207 */ /* 0x000fc60004000000 */
[----:B------:R-:W-:Y:S01]  /*1210*/  @!P1 IMAD.HI.U32 R8, R7, R2, RZ ;  /* 0x0000000207089227 */ /* 0x000fe200078e00ff */
[----:B------:R-:W-:-:S04]  /*1220*/  IADD3 R2, PT, PT, -R6, RZ, RZ ;  /* 0x000000ff06027210 */ /* 0x000fc80007ffe1ff */
[----:B------:R-:W-:Y:S01]  /*1230*/  @!P1 SHF.R.U32.HI R8, RZ, R3, R8 ;  /* 0x00000003ff089219 */ /* 0x000fe20000011608 */
[----:B------:R-:W-:-:S03]  /*1240*/  IMAD R2, R9, R2, R5 ;  /* 0x0000000209027224 */ /* 0x000fc600078e0205 */
[----:B------:R-:W-:Y:S02]  /*1250*/  @!P1 SEL R3, R7, R8, !P0 ;  /* 0x0000000807039207 */ /* 0x000fe40004000000 */
[----:B------:R-:W-:-:S03]  /*1260*/  IADD3 R8, PT, PT, -R5, RZ, RZ ;  /* 0x000000ff05087210 */ /* 0x000fc60007ffe1ff */
[--C-:B------:R-:W-:Y:S02]  /*1270*/  @!P1 IMAD.IADD R6, R6, 0x1, -R3.reuse ;  /* 0x0000000106069824 */ /* 0x100fe400078e0a03 */
[----:B------:R-:W-:Y:S01]  /*1280*/  @!P1 IMAD R3, R2, R11, R3 ;  /* 0x0000000b02039224 */ /* 0x000fe200078e0203 */
[----:B------:R-:W-:Y:S01]  /*1290*/  IADD3 R2, PT, PT, -R7, RZ, RZ ;  /* 0x000000ff07027210 */ /* 0x000fe20007ffe1ff */
[----:B------:R-:W-:Y:S02]  /*12a0*/  @!P1 IMAD R5, R6, R9, R7 ;  /* 0x0000000906059224 */ /* 0x000fe400078e0207 */
[----:B------:R-:W-:Y:S02]  /*12b0*/  IMAD R8, R4, R8, R91 ;  /* 0x0000000804087224 */ /* 0x000fe400078e025b */
[----:B------:R-:W-:Y:S02]  /*12c0*/  @!P1 IMAD.MOV.U32 R7, RZ, RZ, R3 ;  /* 0x000000ffff079224 */ /* 0x000fe400078e0003 */
[----:B------:R-:W-:-:S02]  /*12d0*/  IMAD R2, R10, R2, R97 ;  /* 0x000000020a027224 */ /* 0x000fc400078e0261 */
[----:B------:R-:W-:Y:S02]  /*12e0*/  IMAD R91, R5, R4, R8 ;  /* 0x00000004055b7224 */ /* 0x000fe400078e0208 */
[----:B------:R-:W-:Y:S02]  /*12f0*/  IMAD R97, R7, R10, R2 ;  /* 0x0000000a07617224 */ /* 0x000fe400078e0202 */
.L_x_16:
[----:B------:R-:W1:Y:S01]  /*1300*/  LDCU UR4, c[0x0][0xb30] ;  /* 0x00016600ff0477ac */ /* 0x000e620008000800 */
[----:B------:R-:W2:Y:S08]  /*1310*/  S2UR UR37, SR_CgaCtaId ;  /* 0x00000000002579c3 */ /* 0x000eb00000008800 */
[----:B------:R-:W3:Y:S01]  /*1320*/  LDC R40, c[0x0][0xb24] ;  /* 0x0002c900ff287b82 */ /* 0x000ee20000000800 */
[----:B-1----:R-:W-:-:S09]  /*1330*/  UISETP.NE.AND UP1, UPT, UR4, 0x1, UPT ;  /* 0x000000010400788c */ /* 0x002fd2000bf25270 */
[----:B--2---:R-:W-:Y:S05]  /*1340*/  BRA.U UP1, `(.L_x_17) ;  /* 0x0000000101407547 */ /* 0x004fea000b800000 */
[----:B------:R-:W1:Y:S08]  /*1350*/  LDC.64 R4, c[0x0][0xb10] ;  /* 0x0002c400ff047b82 */ /* 0x000e700000000a00 */
[----:B------:R-:W2:Y:S08]  /*1360*/  LDC.64 R2, c[0x0][0xb18] ;  /* 0x0002c600ff027b82 */ /* 0x000eb00000000a00 */
[----:B------:R-:W4:Y:S08]  /*1370*/  LDC R6, c[0x0][0xb20] ;  /* 0x0002c800ff067b82 */ /* 0x000f300000000800 */
[----:B------:R-:W3:Y:S01]  /*1380*/  LDC R8, c[0x0][0xb0c] ;  /* 0x0002c300ff087b82 */ /* 0x000ee20000000800 */
[----:B-1----:R-:W-:-:S05]  /*1390*/  IMAD.HI.U32 R4, R97, R4, RZ ;  /* 0x0000000461047227 */ /* 0x002fca00078e00ff */
[----:B------:R-:W-:Y:S01]  /*13a0*/  SHF.R.U32.HI R4, RZ, R5, R4 ;  /* 0x00000005ff047219 */ /* 0x000fe20000011604 */
[----:B--2---:R-:W-:Y:S01]  /*13b0*/  IMAD.HI.U32 R3, R91, R3, RZ ;  /* 0x000000035b037227 */ /* 0x004fe200078e00ff */
[----:B------:R-:W-:-:S04]  /*13c0*/  ISETP.NE.AND P0, PT, R2, 0x1, PT ;  /* 0x000000010200780c */ /* 0x000fc80003f05270 */
[----:B----4-:R-:W-:-:S04]  /*13d0*/  SHF.R.U32.HI R6, RZ, R6, R3 ;  /* 0x00000006ff067219 */ /* 0x010fc80000011603 */
[----:B------:R-:W-:Y:S02]  /*13e0*/  SEL R3, R91, R6, !P0 ;  /* 0x000000065b037207 */ /* 0x000fe40004000000 */
[----:B---3--:R-:W-:-:S04]  /*13f0*/  ISETP.NE.AND P1, PT, R8, 0x1, PT ;  /* 0x000000010800780c */ /* 0x008fc80003f25270 */
[----:B------:R-:W-:-:S05]  /*1400*/  SEL R4, R97, R4, !P1 ;  /* 0x0000000461047207 */ /* 0x000fca0004800000 */
[----:B------:R-:W-:Y:S02]  /*1410*/  IMAD.IADD R5, R3, 0x1, -R4 ;  /* 0x0000000103057824 */ /* 0x000fe400078e0a04 */
[----:B------:R-:W-:Y:S02]  /*1420*/  IMAD.IADD R3, R4, 0x1, -R3 ;  /* 0x0000000104037824 */ /* 0x000fe400078e0a03 */
[----:B------:R-:W-:Y:S02]  /*1430*/  IMAD R97, R5, R8, R97 ;  /* 0x0000000805617224 */ /* 0x000fe400078e0261 */
[----:B------:R-:W-:-:S07]  /*1440*/  IMAD R91, R3, R2, R91 ;  /* 0x00000002035b7224 */ /* 0x000fce00078e025b */
.L_x_17:
[----:B------:R-:W-:Y:S01]  /*1450*/  BAR.SYNC.DEFER_BLOCKING 0x0 ;  /* 0x0000000000007b1d */ /* 0x000fe20000010000 */
[----:B------:R-:W-:Y:S01]  /*1460*/  UISETP.NE.AND UP1, UPT, UR8, 0x2, UPT ;  /* 0x000000020800788c */ /* 0x000fe2000bf25270 */
[----:B------:R-:W-:Y:S02]  /*1470*/  ISETP.NE.OR P5, PT, R0, 0x2, !P5 ;  /* 0x000000020000780c */ /* 0x000fe40006fa5670 */
[----:B------:R-:W-:-:S06]  /*1480*/  LOP3.LUT R2, R101, 0x1f, RZ, 0xc0, !PT ;  /* 0x0000001f65027812 */ /* 0x000fcc00078ec0ff */
[----:B------:R-:W-:Y:S05]  /*1490*/  BRA.U UP1, `(.L_x_18) ;  /* 0x0000001501987547 */ /* 0x000fea000b800000 */
[----:B------:R-:W1:Y:S01]  /*14a0*/  LDCU UR13, c[0x0][0x38c] ;  /* 0x00007180ff0d77ac */ /* 0x000e620008000800 */
[----:B------:R-:W2:Y:S01]  /*14b0*/  LDC R9, c[0x0][0x370] ;  /* 0x0000dc00ff097b82 */ /* 0x000ea20000000800 */
[----:B------:R-:W-:Y:S01]  /*14c0*/  PLOP3.LUT P1, PT, PT, PT, UP2, 0x80, 0x8 ;  /* 0x000000000008781c */ /* 0x000fe20003f2f028 */
[----:B------:R-:W-:Y:S01]  /*14d0*/  IMAD.MOV.U32 R15, RZ, RZ, 0x1 ;  /* 0x00000001ff0f7424 */ /* 0x000fe200078e00ff */
[----:B------:R-:W-:Y:S01]  /*14e0*/  ISETP.EQ.OR P4, PT, R2, RZ, P5 ;  /* 0x000000ff0200720c */ /* 0x000fe20002f82670 */
[----:B------:R-:W-:Y:S01]  /*14f0*/  IMAD.MOV.U32 R14, RZ, RZ, RZ ;  /* 0x000000ffff0e7224 */ /* 0x000fe200078e00ff */
[----:B------:R-:W-:Y:S02]  /*1500*/  PLOP3.LUT P1, PT, P1, PT, PT, 0x8, 0x80 ;  /* 0x000000000080781c */ /* 0x000fe40000f2e170 */
[----:B------:R-:W-:Y:S01]  /*1510*/  CS2R R12, SRZ ;  /* 0x00000000000c7805 */ /* 0x000fe2000001ff00 */
[----:B------:R-:W-:Y:S01]  /*1520*/  IMAD.MOV.U32 R10, RZ, RZ, 0x1 ;  /* 0x00000001ff0a7424 */ /* 0x000fe200078e00ff */
[----:B------:R-:W4:Y:S01]  /*1530*/  LDC R0, c[0x0][0x374] ;  /* 0x0000dd00ff007b82 */ /* 0x000f220000000800 */
[----:B------:R-:W2:Y:S01]  /*1540*/  LDCU.64 UR22, c[0x0][0x348] ;  /* 0x00006900ff1677ac */ /* 0x000ea20008000a00 */
[----:B------:R-:W-:Y:S01]  /*1550*/  UMOV UR6, URZ ;  /* 0x000000ff00067c82 */ /* 0x000fe20008000000 */
[----:B-1----:R-:W-:-:S04]  /*1560*/  UIADD3 UR5, UPT, UPT, UR13, 0x7f, URZ ;  /* 0x0000007f0d057890 */ /* 0x002fc8000fffe0ff */
[----:B------:R-:W-:-:S04]  /*1570*/  USHF.R.S32.HI UR4, URZ, 0x1f, UR5 ;  /* 0x0000001fff047899 */ /* 0x000fc80008011405 */
[----:B------:R-:W-:-:S04]  /*1580*/  ULEA.HI UR4, UR4, UR5, URZ, 0x7 ;  /* 0x0000000504047291 */ /* 0x000fc8000f8f38ff */
[----:B------:R-:W-:Y:S02]  /*1590*/  USHF.R.S32.HI UR15, URZ, 0x7, UR4 ;  /* 0x00000007ff0f7899 */ /* 0x000fe40008011404 */
[----:B------:R-:W-:Y:S02]  /*15a0*/  UIADD3 UR4, UPT, UPT, UR13, -0x1, URZ ;  /* 0xffffffff0d047890 */ /* 0x000fe4000fffe0ff */
[----:B------:R-:W-:Y:S02]  /*15b0*/  UISETP.LT.U32.AND UP0, UPT, UR15, 0xd, UPT ;  /* 0x0000000d0f00788c */ /* 0x000fe4000bf01070 */
[----:B------:R-:W-:Y:S02]  /*15c0*/  UISETP.GE.U32.AND UP1, UPT, UR4, -0xff, UPT ;  /* 0xffffff010400788c */ /* 0x000fe4000bf26070 */
[----:B------:R-:W-:Y:S02]  /*15d0*/  USEL UR14, UR15, 0xd, UP0 ;  /* 0x0000000d0f0e7887 */ /* 0x000fe40008000000 */
[----:B------:R-:W-:-:S02]  /*15e0*/  UIADD3 UR13, UPT, UPT, UR13, 0xfe, URZ ;  /* 0x000000fe0d0d7890 */ /* 0x000fc4000fffe0ff */
[----:B------:R-:W-:Y:S02]  /*15f0*/  UIADD3 UR5, UPT, UPT, UR14, -0x1, URZ ;  /* 0xffffffff0e057890 */ /* 0x000fe4000fffe0ff */
[----:B------:R-:W-:-:S03]  /*1600*/  UIADD3 UR7, UPT, UPT, UR15, -UR14, URZ ;  /* 0x8000000e0f077290 */ /* 0x000fc6000fffe0ff */
[----:B------:R-:W-:-:S04]  /*1610*/  @UP1 UIADD3 UR5, UPT, UPT, UR14, URZ, URZ ;  /* 0x000000ff0e051290 */ /* 0x000fc8000fffe0ff */
[----:B--2---:R-:W-:-:S12]  /*1620*/  UIADD3 UR5, UPT, UPT, UR5, 0x1, URZ ;  /* 0x0000000105057890 */ /* 0x004fd8000fffe0ff */
.L_x_36:
[----:B------:R-:W-:Y:S01]  /*1630*/  UISETP.NE.AND UP0, UPT, UR37, URZ, UPT ;  /* 0x000000ff2500728c */ /* 0x000fe2000bf05270 */
[----:B------:R-:W1:Y:S08]  /*1640*/  S2UR UR37, SR_CgaCtaId ;  /* 0x00000000002579c3 */ /* 0x000e700000008800 */
[----:B------:R-:W-:Y:S05]  /*1650*/  BRA.U UP0, `(.L_x_19) ;  /* 0x0000000100347547 */ /* 0x000fea000b800000 */
[----:B------:R-:W2:Y:S01]  /*1660*/  S2R R2, SR_CgaCtaId ;  /* 0x0000000000027919 */ /* 0x000ea20000008800 */
[----:B------:R-:W-:-:S04]  /*1670*/  MOV R3, 0x400 ;  /* 0x0000040000037802 */ /* 0x000fc80000000f00 */
[----:B--2---:R-:W-:Y:S02]  /*1680*/  LEA R3, R2, R3, 0x18 ;  /* 0x0000000302037211 */ /* 0x004fe400078ec0ff */
[----:B------:R-:W-:-:S03]  /*1690*/  SHF.L.U32 R2, R10, 0x1f, RZ ;  /* 0x0000001f0a027819 */ /* 0x000fc600000006ff */
[----:B------:R-:W-:-:S04]  /*16a0*/  IMAD R3, R12, 0x8, R3 ;  /* 0x000000080c037824 */ /* 0x000fc800078e0203 */
[----:B------:R-:W2:Y:S02]  /*16b0*/  SYNCS.PHASECHK.TRANS64.TRYWAIT P0, [R3+URZ+0x160], R2 ;  /* 0x00016002030075a7 */ /* 0x000ea400080011ff */
[----:B--2---:R-:W-:Y:S05]  /*16c0*/  @!P0 BRA `(.L_x_20) ;  /* 0x00000050003c8947 */ /* 0x004fea0003800000 */
.L_x_105:
[----:B------:R-:W-:Y:S01]  /*16d0*/  VIADD R12, R12, 0x1 ;  /* 0x000000010c0c7836 */ /* 0x000fe20000000000 */
[----:B------:R2:W-:Y:S04]  /*16e0*/  SYNCS.ARRIVE.TRANS64.A1T0 RZ, [R3+URZ+0x150], RZ ;  /* 0x000150ff03ff79a7 */ /* 0x0005e800081000ff */
[----:B------:R-:W-:-:S04]  /*16f0*/  ISETP.NE.AND P0, PT, R12, 0x2, PT ;  /* 0x000000020c00780c */ /* 0x000fc80003f05270 */
[----:B------:R-:W-:Y:S02]  /*1700*/  SEL R12, R12, RZ, P0 ;  /* 0x000000ff0c0c7207 */ /* 0x000fe40000000000 */
[----:B--2---:R-:W-:-:S04]  /*1710*/  SEL R3, RZ, 0x1, P0 ;  /* 0x00000001ff037807 */ /* 0x004fc80000000000 */
[----:B------:R-:W-:-:S07]  /*1720*/  LOP3.LUT R10, R10, R3, RZ, 0x3c, !PT ;  /* 0x000000030a0a7212 */ /* 0x000fce00078e3cff */
.L_x_19:
[----:B------:R-:W-:Y:S01]  /*1730*/  UMOV UR4, 0x400 ;  /* 0x0000040000047882 */ /* 0x000fe20000000000 */
[----:B------:R-:W-:Y:S01]  /*1740*/  SHF.L.U32 R2, R15, 0x1f, RZ ;  /* 0x0000001f0f027819 */ /* 0x000fe200000006ff */
[----:B-1----:R-:W-:Y:S01]  /*1750*/  ULEA UR4, UR37, UR4, 0x18 ;  /* 0x0000000425047291 */ /* 0x002fe2000f8ec0ff */
[----:B------:R-:W-:Y:S01]  /*1760*/  R2UR UR35, R97 ;  /* 0x00000000612372ca */ /* 0x000fe200000e0000 */
[----:B------:R-:W-:Y:S01]  /*1770*/  UISETP.GE.U32.AND UP0, UPT, UR13, 0xff, UPT ;  /* 0x000000ff0d00788c */ /* 0x000fe2000bf06070 */
[----:B------:R-:W-:Y:S01]  /*1780*/  R2UR UR11, R91 ;  /* 0x000000005b0b72ca */ /* 0x000fe200000e0000 */
[----:B------:R-:W-:Y:S01]  /*1790*/  ULEA UR8, UR6, UR4, 0x3 ;  /* 0x0000000406087291 */ /* 0x000fe2000f8e18ff */
[----:B------:R-:W-:-:S08]  /*17a0*/  UMOV UR24, URZ ;  /* 0x000000ff00187c82 */ /* 0x000fd00008000000 */
[----:B------:R1:W2:Y:S01]  /*17b0*/  SYNCS.PHASECHK.TRANS64.TRYWAIT P0, [UR8+0x68], R2 ;  /* 0x00006802ff0075a7 */ /* 0x0002a20008001108 */
[----:B------:R-:W-:Y:S02]  /*17c0*/  USHF.L.U32 UR35, UR35, 0x6, URZ ;  /* 0x0000000623237899 */ /* 0x000fe400080006ff */
[----:B------:R-:W-:Y:S01]  /*17d0*/  USHF.L.U32 UR11, UR11, 0x6, URZ ;  /* 0x000000060b0b7899 */ /* 0x000fe200080006ff */
[----:B------:R-:W-:Y:S11]  /*17e0*/  BRA.U !UP0, `(.L_x_21) ;  /* 0x0000000108a47547 */ /* 0x000ff6000b800000 */
[----:B------:R-:W-:Y:S01]  /*17f0*/  UMOV UR16, URZ ;  /* 0x000000ff00107c82 */ /* 0x000fe20008000000 */
[----:B------:R-:W-:-:S05]  /*1800*/  UMOV UR17, UR6 ;  /* 0x0000000600117c82 */ /* 0x000fca0008000000 */
.L_x_26:
[----:B-1----:R-:W-:Y:S01]  /*1810*/  ULEA UR33, UR17, UR4, 0x3 ;  /* 0x0000000411217291 */ /* 0x002fe2000f8e18ff */
[----:B--2---:R-:W-:Y:S01]  /*1820*/  @!P5 MOV R3, 0x4000 ;  /* 0x000040000003d802 */ /* 0x004fe20000000f00 */
[----:B--2---:R-:W-:Y:S10]  /*1830*/  @P0 BRA `(.L_x_22) ;  /* 0x00000000000c0947 */ /* 0x004ff40003800000 */
[----:B------:R-:W-:-:S04]  /*1840*/  SHF.L.U32 R5, R15, 0x1f, RZ ;  /* 0x0000001f0f057819 */ /* 0x000fc800000006ff */
[----:B------:R-:W2:Y:S02]  /*1850*/  SYNCS.PHASECHK.TRANS64.TRYWAIT P0, [UR33+0x68], R5 ;  /* 0x00006805ff0075a7 */ /* 0x000ea40008001121 */
[----:B--2---:R-:W-:Y:S05]  /*1860*/  @!P0 BRA `(.L_x_23) ;  /* 0x0000004c00e88947 */ /* 0x004fea0003800000 */
.L_x_22:
[----:B------:R2:W-:Y:S01]  /*1870*/  @!P5 SYNCS.ARRIVE.TRANS64 RZ, [UR33], R3 ;  /* 0x00000003ffffd9a7 */ /* 0x0005e20008000021 */
[----:B------:R-:W-:Y:S04]  /*1880*/  BSSY.RECONVERGENT B0, `(.L_x_24) ;  /* 0x0000003000007945 */ /* 0x000fe80003800200 */
[----:B------:R-:W-:Y:S05]  /*1890*/  @P4 BRA `(.L_x_25) ;  /* 0x0000000000044947 */ /* 0x000fea0003800000 */
[----:B------:R-:W-:Y:S05]  /*18a0*/  BPT.TRAP 0x1 ;  /* 0x000000040000795c */ /* 0x000fea0000300000 */
.L_x_25:
[----:B------:R-:W-:Y:S05]  /*18b0*/  BSYNC.RECONVERGENT B0 ;  /* 0x0000000000007941 */ /* 0x000fea0003800200 */
.L_x_24:
[----:B------:R-:W-:Y:S02]  /*18c0*/  UIADD3 UR6, UPT, UPT, UR17, 0x1, URZ ;  /* 0x0000000111067890 */ /* 0x000fe4000fffe0ff */
[----:B------:R-:W-:Y:S02]  /*18d0*/  UIADD3 UR26, UP1, UPT, UR22, 0x80, URZ ;  /* 0x00000080161a7890 */ /* 0x000fe4000ff3e0ff */
[----:B------:R-:W-:Y:S02]  /*18e0*/  UISETP.NE.AND UP0, UPT, UR6, 0xd, UPT ;  /* 0x0000000d0600788c */ /* 0x000fe4000bf05270 */
[----:B------:R-:W-:Y:S02]  /*18f0*/  USHF.L.U32 UR34, UR16, 0x7, URZ ;  /* 0x0000000710227899 */ /* 0x000fe400080006ff */
[----:B------:R-:W-:Y:S02]  /*1900*/  USEL UR9, URZ, 0x1, UP0 ;  /* 0x00000001ff097887 */ /* 0x000fe40008000000 */
[----:B------:R-:W-:-:S02]  /*1910*/  USEL UR6, UR6, URZ, UP0 ;  /* 0x000000ff06067287 */ /* 0x000fc40008000000 */
[----:B------:R-:W-:Y:S02]  /*1920*/  UIADD3 UR20, UP0, UPT, UR22, 0x180, URZ ;  /* 0x0000018016147890 */ /* 0x000fe4000ff1e0ff */
[----:B------:R-:W-:Y:S01]  /*1930*/  ULEA UR8, UR6, UR4, 0x3 ;  /* 0x0000000406087291 */ /* 0x000fe2000f8e18ff */
[----:B------:R-:W-:Y:S01]  /*1940*/  LOP3.LUT R15, R15, UR9, RZ, 0x3c, !PT ;  /* 0x000000090f0f7c12 */ /* 0x000fe2000f8e3cff */
[----:B------:R-:W-:Y:S02]  /*1950*/  UIADD3.X UR27, UPT, UPT, URZ, UR23, URZ, UP1, !UPT ;  /* 0x00000017ff1b7290 */ /* 0x000fe40008ffe4ff */
[----:B------:R-:W-:Y:S01]  /*1960*/  UIADD3.X UR21, UPT, UPT, URZ, UR23, URZ, UP0, !UPT ;  /* 0x00000017ff157290 */ /* 0x000fe200087fe4ff */
[----:B-1----:R-:W-:Y:S01]  /*1970*/  SHF.L.U32 R2, R15, 0x1f, RZ ;  /* 0x0000001f0f027819 */ /* 0x002fe200000006ff */
[----:B------:R-:W-:Y:S01]  /*1980*/  UMOV UR18, 0x0 ;  /* 0x0000000000127882 */ /* 0x000fe20000000000 */
[----:B------:R-:W-:Y:S01]  /*1990*/  UMOV UR19, 0x10000000 ;  /* 0x1000000000137882 */ /* 0x000fe20000000000 */
[----:B------:R-:W-:Y:S01]  /*19a0*/  UMOV UR12, UR36 ;  /* 0x00000024000c7c82 */ /* 0x000fe20008000000 */
[----:B------:R1:W1:Y:S01]  /*19b0*/  SYNCS.PHASECHK.TRANS64.TRYWAIT P0, [UR8+0x68], R2 ;  /* 0x00006802ff0075a7 */ /* 0x0002620008001108 */
[----:B------:R-:W-:Y:S01]  /*19c0*/  ULEA UR8, UR17, UR4, 0xd ;  /* 0x0000000411087291 */ /* 0x000fe2000f8e68ff */
[----:B------:R-:W-:Y:S01]  /*19d0*/  UMOV UR9, UR33 ;  /* 0x0000002100097c82 */ /* 0x000fe20008000000 */
[----:B------:R-:W-:-:S02]  /*19e0*/  UMOV UR10, UR34 ;  /* 0x00000022000a7c82 */ /* 0x000fc40008000000 */
[----:B------:R-:W-:Y:S02]  /*19f0*/  UIADD3 UR32, UPT, UPT, UR8, 0x2400, URZ ;  /* 0x0000240008207890 */ /* 0x000fe4000fffe0ff */
[----:B------:R-:W-:Y:S02]  /*1a00*/  UIADD3 UR8, UPT, UPT, UR8, 0x1c400, URZ ;  /* 0x0001c40008087890 */ /* 0x000fe4000fffe0ff */
[----:B------:R-:W-:Y:S01]  /*1a10*/  UIADD3 UR16, UPT, UPT, UR16, 0x1, URZ ;  /* 0x0000000110107890 */ /* 0x000fe2000fffe0ff */
[----:B------:R-:W-:Y:S01]  /*1a20*/  UMOV UR24, UR5 ;  /* 0x0000000500187c82 */ /* 0x000fe20008000000 */
[----:B------:R-:W-:Y:S02]  /*1a30*/  UMOV UR17, UR6 ;  /* 0x0000000600117c82 */ /* 0x000fe40008000000 */
[----:B------:R-:W-:Y:S01]  /*1a40*/  UISETP.NE.AND UP0, UPT, UR16, UR5, UPT ;  /* 0x000000051000728c */ /* 0x000fe2000bf05270 */
[----:B------:R1:W-:Y:S02]  /*1a50*/  UTMALDG.3D [UR32], [UR26], desc[UR18] ;  /* 0x000012201a0075b4 */ /* 0x0003e40008011000 */
[----:B------:R1:W-:Y:S06]  /*1a60*/  UTMALDG.3D [UR8], [UR20], desc[UR18] ;  /* 0x00001208140075b4 */ /* 0x0003ec0008011000 */
[----:B------:R-:W-:Y:S05]  /*1a70*/  BRA.U UP0, `(.L_x_26) ;  /* 0xfffffffd00647547 */ /* 0x000fea000b83ffff */
.L_x_21:
[----:B-1----:R-:W-:Y:S01]  /*1a80*/  ULEA UR8, UR6, UR4, 0x3 ;  /* 0x0000000406087291 */ /* 0x002fe2000f8e18ff */
[----:B------:R-:W-:Y:S01]  /*1a90*/  SHF.L.U32 R2, R15, 0x1f, RZ ;  /* 0x0000001f0f027819 */ /* 0x000fe200000006ff */
[----:B------:R-:W-:Y:S01]  /*1aa0*/  @!P1 SYNCS.ARRIVE.TRANS64.A1T0 RZ, [UR4+0xe8], RZ ;  /* 0x0000e8ffffff99a7 */ /* 0x000fe20008100004 */
[----:B------:R-:W-:-:S06]  /*1ab0*/  UISETP.GT.AND UP0, UPT, UR15, UR14, UPT ;  /* 0x0000000e0f00728c */ /* 0x000fcc000bf04270 */
[----:B--2---:R1:W2:Y:S03]  /*1ac0*/  SYNCS.PHASECHK.TRANS64.TRYWAIT P0, [UR8+0x68], R2 ;  /* 0x00006802ff0075a7 */ /* 0x0042a60008001108 */
[----:B------:R-:W-:Y:S05]  /*1ad0*/  BRA.U !UP0, `(.L_x_27) ;  /* 0x0000000108a87547 */ /* 0x000fea000b800000 */
[----:B------:R-:W-:Y:S01]  /*1ae0*/  UIADD3 UR21, UPT, UPT, UR7, UR24, URZ ;  /* 0x0000001807157290 */ /* 0x000fe2000fffe0ff */
[----:B------:R-:W-:-:S11]  /*1af0*/  UMOV UR25, UR6 ;  /* 0x0000000600197c82 */ /* 0x000fd60008000000 */
.L_x_32:
[----:B-1----:R-:W-:Y:S01]  /*1b00*/  ULEA UR17, UR25, UR4, 0x3 ;  /* 0x0000000419117291 */ /* 0x002fe2000f8e18ff */
[----:B--2---:R-:W-:Y:S01]  /*1b10*/  @!P5 MOV R3, 0x4000 ;  /* 0x000040000003d802 */ /* 0x004fe20000000f00 */
[----:B--2---:R-:W-:Y:S10]  /*1b20*/  @P0 BRA `(.L_x_28) ;  /* 0x00000000000c0947 */ /* 0x004ff40003800000 */
[----:B------:R-:W-:-:S04]  /*1b30*/  SHF.L.U32 R5, R15, 0x1f, RZ ;  /* 0x0000001f0f057819 */ /* 0x000fc800000006ff */
[----:B------:R-:W2:Y:S02]  /*1b40*/  SYNCS.PHASECHK.TRANS64.TRYWAIT P0, [UR17+0x68], R5 ;  /* 0x00006805ff0075a7 */ /* 0x000ea40008001111 */
[----:B--2---:R-:W-:Y:S05]  /*1b50*/  @!P0 BRA `(.L_x_29) ;  /* 0x0000004c00448947 */ /* 0x004fea0003800000 */
.L_x_28:
[----:B------:R2:W-:Y:S01]  /*1b60*/  @!P5 SYNCS.ARRIVE.TRANS64 RZ, [UR17], R3 ;  /* 0x00000003ffffd9a7 */ /* 0x0005e20008000011 */
[----:B------:R-:W-:Y:S04]  /*1b70*/  BSSY.RECONVERGENT B0, `(.L_x_30) ;  /* 0x0000003000007945 */ /* 0x000fe80003800200 */
[----:B------:R-:W-:Y:S05]  /*1b80*/  @P4 BRA `(.L_x_31) ;  /* 0x0000000000044947 */ /* 0x000fea0003800000 */
[----:B------:R-:W-:Y:S05]  /*1b90*/  BPT.TRAP 0x1 ;  /* 0x000000040000795c */ /* 0x000fea0000300000 */
.L_x_31:
[----:B------:R-:W-:Y:S05]  /*1ba0*/  BSYNC.RECONVERGENT B0 ;  /* 0x0000000000007941 */ /* 0x000fea0003800200 */
.L_x_30:
        /* <DEDUP_REMOVED lines=20> */
[----:B------:R-:W-:Y:S01]  /*1cf0*/  UIADD3 UR8, UPT, UPT, UR8, 0x1c400, URZ ;  /* 0x0001c40008087890 */ /* 0x000fe2000fffe0ff */
[----:B------:R-:W-:Y:S01]  /*1d00*/  UMOV UR9, UR17 ;  /* 0x0000001100097c82 */ /* 0x000fe20008000000 */
[----:B------:R-:W-:Y:S01]  /*1d10*/  UMOV UR10, UR18 ;  /* 0x00000012000a7c82 */ /* 0x000fe20008000000 */
[----:B------:R-:W-:Y:S01]  /*1d20*/  UIADD3 UR24, UPT, UPT, UR24, 0x1, URZ ;  /* 0x0000000118187890 */ /* 0x000fe2000fffe0ff */
[----:B------:R-:W-:-:S03]  /*1d30*/  UMOV UR25, UR6 ;  /* 0x0000000600197c82 */ /* 0x000fc60008000000 */
[----:B------:R1:W-:Y:S01]  /*1d40*/  UTMALDG.3D [UR16], [UR30], desc[UR26] ;  /* 0x00001a101e0075b4 */ /* 0x0003e20008011000 */
[----:B------:R-:W-:Y:S01]  /*1d50*/  UISETP.NE.AND UP0, UPT, UR24, UR21, UPT ;  /* 0x000000151800728c */ /* 0x000fe2000bf05270 */
[----:B------:R1:W-:Y:S08]  /*1d60*/  UTMALDG.3D [UR8], [UR28], desc[UR26] ;  /* 0x00001a081c0075b4 */ /* 0x0003f00008011000 */
[----:B------:R-:W-:Y:S05]  /*1d70*/  BRA.U UP0, `(.L_x_32) ;  /* 0xfffffffd00607547 */ /* 0x000fea000b83ffff */
.L_x_27:
[C---:B-1----:R-:W-:Y:S01]  /*1d80*/  LEA R2, R14.reuse, UR4, 0x3 ;  /* 0x000000040e027c11 */ /* 0x042fe2000f8e18ff */
[----:B------:R-:W-:Y:S01]  /*1d90*/  NOP ;  /* 0x0000000000007918 */ /* 0x000fe20000000000 */
[----:B--2---:R-:W-:Y:S02]  /*1da0*/  SHF.L.U32 R3, R13, 0x1f, RZ ;  /* 0x0000001f0d037819 */ /* 0x004fe400000006ff */
[----:B------:R-:W-:Y:S02]  /*1db0*/  LEA R4, R14, UR4, 0x4 ;  /* 0x000000040e047c11 */ /* 0x000fe4000f8e20ff */
[----:B------:R-:W1:Y:S02]  /*1dc0*/  SYNCS.PHASECHK.TRANS64.TRYWAIT P0, [R2+URZ+0xf0], R3 ;  /* 0x0000f003020075a7 */ /* 0x000e6400080011ff */
[----:B-1----:R-:W-:Y:S05]  /*1dd0*/  @!P0 BRA `(.L_x_33) ;  /* 0x0000004800bc8947 */ /* 0x002fea0003800000 */
.L_x_108:
[----:B------:R-:W2:Y:S01]  /*1de0*/  LDS.128 R4, [R4+0x180] ;  /* 0x0001800004047984 */ /* 0x000ea20000000c00 */
[----:B---3--:R-:W-:Y:S01]  /*1df0*/  ISETP.GE.AND P0, PT, R40, 0x1, PT ;  /* 0x000000012800780c */ /* 0x008fe20003f06270 */
[----:B-1----:R-:W-:Y:S01]  /*1e00*/  VIADD R2, R2, 0x100 ;  /* 0x0000010002027836 */ /* 0x002fe20000000000 */
[----:B------:R-:W-:Y:S01]  /*1e10*/  @!PT LDS RZ, [RZ] ;  /* 0x00000000fffff984 */ /* 0x000fe20000000800 */
[----:B------:R-:W-:Y:S01]  /*1e20*/  @!PT LDS RZ, [RZ] ;  /* 0x00000000fffff984 */ /* 0x000fe20000000800 */
[----:B------:R-:W-:Y:S01]  /*1e30*/  @!PT LDS RZ, [RZ] ;  /* 0x00000000fffff984 */ /* 0x000fe20000000800 */
[----:B------:R-:W-:Y:S01]  /*1e40*/  @!PT LDS RZ, [RZ] ;  /* 0x00000000fffff984 */ /* 0x000fe20000000800 */
[----:B------:R1:W-:Y:S06]  /*1e50*/  MEMBAR.ALL.CTA ;  /* 0x0000000000007992 */ /* 0x0003ec0000008000 */
[----:B-1----:R-:W1:Y:S01]  /*1e60*/  FENCE.VIEW.ASYNC.S ;  /* 0x00000000000073c6 */ /* 0x002e620000000000 */
[----:B------:R-:W-:-:S04]  /*1e70*/  PRMT R2, RZ, 0x654, R2 ;  /* 0x00000654ff027816 */ /* 0x000fc80000000002 */
[----:B-1----:R1:W-:Y:S01]  /*1e80*/  SYNCS.ARRIVE.TRANS64.RED.A1T0 RZ, [R2+URZ], RZ ;  /* 0x000000ff02ff79a7 */ /* 0x0023e200081004ff */
[----:B--2---:R-:W-:-:S13]  /*1e90*/  LOP3.LUT P2, RZ, R6, 0x1, RZ, 0xc0, !PT ;  /* 0x0000000106ff7812 */ /* 0x004fda000784c0ff */
[----:B------:R-:W-:Y:S01]  /*1ea0*/  @P2 SHF.R.U32.HI R3, RZ, 0x10, R5 ;  /* 0x00000010ff032819 */ /* 0x000fe20000011605 */
[----:B------:R-:W-:Y:S01]  /*1eb0*/  VOTEU.ANY UP0, P2 ;  /* 0x0000000000ff7886 */ /* 0x000fe20001000100 */
[----:B------:R-:W-:Y:S02]  /*1ec0*/  @P2 MOV R11, R4 ;  /* 0x00000004000b2202 */ /* 0x000fe40000000f00 */
[----:B------:R-:W-:Y:S02]  /*1ed0*/  @P2 R2UR.BROADCAST UR8, R3 ;  /* 0x00000000030822ca */ /* 0x000fe400008e0000 */
[----:B------:R-:W-:-:S11]  /*1ee0*/  @P2 LOP3.LUT R8, R5, 0xffff, RZ, 0xc0, !PT ;  /* 0x0000ffff05082812 */ /* 0x000fd600078ec0ff */
[----:B------:R-:W-:Y:S01]  /*1ef0*/  @UP0 UMOV UR36, UR8 ;  /* 0x0000000800240c82 */ /* 0x000fe20008000000 */
[----:B-1----:R-:W-:Y:S05]  /*1f00*/  @!P0 BRA `(.L_x_34) ;  /* 0x0000000000b88947 */ /* 0x002fea0003800000 */
[----:B------:R-:W4:Y:S01]  /*1f10*/  LDC.64 R4, c[0x0][0xb18] ;  /* 0x0002c600ff047b82 */ /* 0x000f220000000a00 */
[----:B------:R-:W-:-:S07]  /*1f20*/  ISETP.NE.AND P3, PT, R40, 0x1, PT ;  /* 0x000000012800780c */ /* 0x000fce0003f65270 */
[----:B------:R-:W1:Y:S08]  /*1f30*/  LDC.64 R6, c[0x0][0xb10] ;  /* 0x0002c400ff067b82 */ /* 0x000e700000000a00 */
[----:B------:R-:W2:Y:S08]  /*1f40*/  LDC R16, c[0x0][0xb20] ;  /* 0x0002c800ff107b82 */ /* 0x000eb00000000800 */
[----:B------:R-:W3:Y:S01]  /*1f50*/  LDC R18, c[0x0][0xb0c] ;  /* 0x0002c300ff127b82 */ /* 0x000ee20000000800 */
[----:B----4-:R-:W-:Y:S01]  /*1f60*/  IMAD.HI.U32 R17, R0, R5, RZ ;  /* 0x0000000500117227 */ /* 0x010fe200078e00ff */
[----:B------:R-:W-:-:S03]  /*1f70*/  ISETP.NE.AND P0, PT, R4, 0x1, PT ;  /* 0x000000010400780c */ /* 0x000fc60003f05270 */
[----:B------:R-:W-:-:S03]  /*1f80*/  IMAD.HI.U32 R5, R8, R5, RZ ;  /* 0x0000000508057227 */ /* 0x000fc600078e00ff */
[----:B------:R-:W4:Y:S01]  /*1f90*/  LDC.64 R2, c[0x0][0xb28] ;  /* 0x0002ca00ff027b82 */ /* 0x000f220000000a00 */
[----:B-1----:R-:W-:-:S04]  /*1fa0*/  IMAD.HI.U32 R20, R9, R6, RZ ;  /* 0x0000000609147227 */ /* 0x002fc800078e00ff */
[----:B------:R-:W-:Y:S01]  /*1fb0*/  IMAD.HI.U32 R22, R11, R6, RZ ;  /* 0x000000060b167227 */ /* 0x000fe200078e00ff */
[----:B------:R-:W-:Y:S02]  /*1fc0*/  SHF.R.U32.HI R20, RZ, R7, R20 ;  /* 0x00000007ff147219 */ /* 0x000fe40000011614 */
[-C--:B--2---:R-:W-:Y:S02]  /*1fd0*/  SHF.R.U32.HI R17, RZ, R16.reuse, R17 ;  /* 0x00000010ff117219 */ /* 0x084fe40000011611 */
[----:B------:R-:W-:Y:S02]  /*1fe0*/  SHF.R.U32.HI R5, RZ, R16, R5 ;  /* 0x00000010ff057219 */ /* 0x000fe40000011605 */
[----:B------:R-:W-:Y:S02]  /*1ff0*/  SEL R17, R0, R17, !P0 ;  /* 0x0000001100117207 */ /* 0x000fe40004000000 */
[----:B------:R-:W-:Y:S02]  /*2000*/  SHF.R.U32.HI R22, RZ, R7, R22 ;  /* 0x00000007ff167219 */ /* 0x000fe40000011616 */
[----:B---3--:R-:W-:-:S02]  /*2010*/  ISETP.NE.AND P1, PT, R18, 0x1, PT ;  /* 0x000000011200780c */ /* 0x008fc40003f25270 */
[----:B------:R-:W-:Y:S02]  /*2020*/  SEL R5, R8, R5, !P0 ;  /* 0x0000000508057207 */ /* 0x000fe40004000000 */
[----:B------:R-:W-:Y:S02]  /*2030*/  SEL R19, R9, R20, !P1 ;  /* 0x0000001409137207 */ /* 0x000fe40004800000 */
[----:B------:R-:W-:Y:S01]  /*2040*/  SEL R7, R11, R22, !P1 ;  /* 0x000000160b077207 */ /* 0x000fe20004800000 */
[----:B----4-:R-:W-:-:S04]  /*2050*/  IMAD.HI.U32 R20, R17, R2, RZ ;  /* 0x0000000211147227 */ /* 0x010fc800078e00ff */
[----:B------:R-:W-:Y:S01]  /*2060*/  IMAD.HI.U32 R6, R19, R2, RZ ;  /* 0x0000000213067227 */ /* 0x000fe200078e00ff */
[----:B------:R-:W-:-:S04]  /*2070*/  @P3 SHF.R.U32.HI R17, RZ, R3, R20 ;  /* 0x00000003ff113219 */ /* 0x000fc80000011614 */
[----:B------:R-:W-:Y:S01]  /*2080*/  @P3 SHF.R.U32.HI R19, RZ, R3, R6 ;  /* 0x00000003ff133219 */ /* 0x000fe20000011606 */
[----:B------:R-:W-:-:S04]  /*2090*/  IMAD R17, R40, R17, RZ ;  /* 0x0000001128117224 */ /* 0x000fc800078e02ff */
[----:B------:R-:W-:Y:S01]  /*20a0*/  IMAD R6, R40, R19, RZ ;  /* 0x0000001328067224 */ /* 0x000fe200078e02ff */
[C---:B------:R-:W-:Y:S02]  /*20b0*/  ISETP.GE.AND P0, PT, R5.reuse, R17, PT ;  /* 0x000000110500720c */ /* 0x040fe40003f06270 */
[----:B------:R-:W-:Y:S02]  /*20c0*/  IADD3 R17, PT, PT, -R5, RZ, RZ ;  /* 0x000000ff05117210 */ /* 0x000fe40007ffe1ff */
[----:B------:R-:W-:Y:S01]  /*20d0*/  ISETP.GE.OR P0, PT, R7, R6, P0 ;  /* 0x000000060700720c */ /* 0x000fe20000706670 */
[----:B------:R-:W-:-:S04]  /*20e0*/  IMAD.HI.U32 R6, R5, R2, RZ ;  /* 0x0000000205067227 */ /* 0x000fc800078e00ff */
[----:B------:R-:W-:Y:S01]  /*20f0*/  IMAD R8, R4, R17, R8 ;  /* 0x0000001104087224 */ /* 0x000fe200078e0208 */
[----:B------:R-:W-:-:S04]  /*2100*/  SHF.R.U32.HI R6, RZ, R3, R6 ;  /* 0x00000003ff067219 */ /* 0x000fc80000011606 */
[----:B------:R-:W-:-:S03]  /*2110*/  SEL R6, R5, R6, !P3 ;  /* 0x0000000605067207 */ /* 0x000fc60005800000 */
[----:B------:R-:W-:-:S04]  /*2120*/  @!P0 IMAD.HI.U32 R16, R7, R2, RZ ;  /* 0x0000000207108227 */ /* 0x000fc800078e00ff */
[----:B------:R-:W-:Y:S01]  /*2130*/  IMAD.MOV R2, RZ, RZ, -R6 ;  /* 0x000000ffff027224 */ /* 0x000fe200078e0a06 */
[----:B------:R-:W-:-:S03]  /*2140*/  @!P0 SHF.R.U32.HI R16, RZ, R3, R16 ;  /* 0x00000003ff108219 */ /* 0x000fc60000011610 */
[----:B------:R-:W-:Y:S01]  /*2150*/  IMAD R2, R40, R2, R5 ;  /* 0x0000000228027224 */ /* 0x000fe200078e0205 */
[----:B------:R-:W-:-:S05]  /*2160*/  @!P0 SEL R3, R7, R16, !P3 ;  /* 0x0000001007038207 */ /* 0x000fca0005800000 */
[--C-:B------:R-:W-:Y:S02]  /*2170*/  @!P0 IMAD.IADD R6, R6, 0x1, -R3.reuse ;  /* 0x0000000106068824 */ /* 0x100fe400078e0a03 */
[----:B------:R-:W-:Y:S01]  /*2180*/  @!P0 IMAD R3, R2, R19, R3 ;  /* 0x0000001302038224 */ /* 0x000fe200078e0203 */
[----:B------:R-:W-:Y:S01]  /*2190*/  IADD3 R2, PT, PT, -R7, RZ, RZ ;  /* 0x000000ff07027210 */ /* 0x000fe20007ffe1ff */
[----:B------:R-:W-:Y:S02]  /*21a0*/  @!P0 IMAD R5, R40, R6, R7 ;  /* 0x0000000628058224 */ /* 0x000fe400078e0207 */
[----:B------:R-:W-:Y:S02]  /*21b0*/  @!P0 IMAD.MOV.U32 R7, RZ, RZ, R3 ;  /* 0x000000ffff078224 */ /* 0x000fe400078e0003 */
[----:B------:R-:W-:Y:S02]  /*21c0*/  IMAD R2, R18, R2, R11 ;  /* 0x0000000212027224 */ /* 0x000fe400078e020b */
[----:B------:R-:W-:-:S02]  /*21d0*/  IMAD R8, R5, R4, R8 ;  /* 0x0000000405087224 */ /* 0x000fc400078e0208 */
[----:B------:R-:W-:Y:S02]  /*21e0*/  IMAD R11, R7, R18, R2 ;  /* 0x00000012070b7224 */ /* 0x000fe400078e0202 */
.L_x_34:
[----:B------:R-:W1:Y:S02]  /*21f0*/  LDCU UR8, c[0x0][0xb30] ;  /* 0x00016600ff0877ac */ /* 0x000e640008000800 */
[----:B-1----:R-:W-:-:S09]  /*2200*/  UISETP.NE.AND UP0, UPT, UR8, 0x1, UPT ;  /* 0x000000010800788c */ /* 0x002fd2000bf05270 */
[----:B------:R-:W-:Y:S05]  /*2210*/  BRA.U UP0, `(.L_x_35) ;  /* 0x0000000100407547 */ /* 0x000fea000b800000 */
[----:B------:R-:W1:Y:S08]  /*2220*/  LDC.64 R4, c[0x0][0xb10] ;  /* 0x0002c400ff047b82 */ /* 0x000e700000000a00 */
[----:B------:R-:W2:Y:S08]  /*2230*/  LDC.64 R2, c[0x0][0xb18] ;  /* 0x0002c600ff027b82 */ /* 0x000eb00000000a00 */
[----:B------:R-:W3:Y:S08]  /*2240*/  LDC R6, c[0x0][0xb20] ;  /* 0x0002c800ff067b82 */ /* 0x000ef00000000800 */
[----:B------:R-:W4:Y:S01]  /*2250*/  LDC R16, c[0x0][0xb0c] ;  /* 0x0002c300ff107b82 */ /* 0x000f220000000800 */
[----:B-1----:R-:W-:-:S05]  /*2260*/  IMAD.HI.U32 R4, R11, R4, RZ ;  /* 0x000000040b047227 */ /* 0x002fca00078e00ff */
[----:B------:R-:W-:Y:S01]  /*2270*/  SHF.R.U32.HI R4, RZ, R5, R4 ;  /* 0x00000005ff047219 */ /* 0x000fe20000011604 */
[----:B--2---:R-:W-:Y:S01]  /*2280*/  IMAD.HI.U32 R3, R8, R3, RZ ;  /* 0x0000000308037227 */ /* 0x004fe200078e00ff */
[----:B------:R-:W-:-:S04]  /*2290*/  ISETP.NE.AND P0, PT, R2, 0x1, PT ;  /* 0x000000010200780c */ /* 0x000fc80003f05270 */
[----:B---3--:R-:W-:-:S04]  /*22a0*/  SHF.R.U32.HI R3, RZ, R6, R3 ;  /* 0x00000006ff037219 */ /* 0x008fc80000011603 */
[----:B------:R-:W-:Y:S02]  /*22b0*/  SEL R3, R8, R3, !P0 ;  /* 0x0000000308037207 */ /* 0x000fe40004000000 */
[----:B----4-:R-:W-:-:S04]  /*22c0*/  ISETP.NE.AND P1, PT, R16, 0x1, PT ;  /* 0x000000011000780c */ /* 0x010fc80003f25270 */
[----:B------:R-:W-:-:S05]  /*22d0*/  SEL R4, R11, R4, !P1 ;  /* 0x000000040b047207 */ /* 0x000fca0004800000 */
[----:B------:R-:W-:Y:S02]  /*22e0*/  IMAD.IADD R5, R3, 0x1, -R4 ;  /* 0x0000000103057824 */ /* 0x000fe400078e0a04 */
[----:B------:R-:W-:Y:S02]  /*22f0*/  IMAD.IADD R3, R4, 0x1, -R3 ;  /* 0x0000000104037824 */ /* 0x000fe400078e0a03 */
[----:B------:R-:W-:Y:S02]  /*2300*/  IMAD R11, R5, R16, R11 ;  /* 0x00000010050b7224 */ /* 0x000fe400078e020b */
[----:B------:R-:W-:-:S07]  /*2310*/  IMAD R8, R3, R2, R8 ;  /* 0x0000000203087224 */ /* 0x000fce00078e0208 */
.L_x_35:
[----:B------:R-:W-:Y:S01]  /*2320*/  VIADD R14, R14, 0x1 ;  /* 0x000000010e0e7836 */ /* 0x000fe20000000000 */
[----:B------:R-:W-:Y:S01]  /*2330*/  PLOP3.LUT P1, PT, PT, PT, PT, 0x80, 0x8 ;  /* 0x000000000008781c */ /* 0x000fe20003f2f070 */
[----:B------:R-:W-:Y:S02]  /*2340*/  IMAD.IADD R97, R11, 0x1, R90 ;  /* 0x000000010b617824 */ /* 0x000fe400078e025a */
[----:B------:R-:W-:Y:S01]  /*2350*/  IMAD.IADD R91, R8, 0x1, R79 ;  /* 0x00000001085b7824 */ /* 0x000fe200078e024f */
[----:B------:R-:W-:-:S04]  /*2360*/  ISETP.NE.AND P0, PT, R14, 0x2, PT ;  /* 0x000000020e00780c */ /* 0x000fc80003f05270 */
[----:B------:R-:W-:Y:S02]  /*2370*/  SEL R2, RZ, 0x1, P0 ;  /* 0x00000001ff027807 */ /* 0x000fe40000000000 */
[----:B------:R-:W-:Y:S02]  /*2380*/  SEL R14, R14, RZ, P0 ;  /* 0x000000ff0e0e7207 */ /* 0x000fe40000000000 */
[----:B------:R-:W-:Y:S01]  /*2390*/  LOP3.LUT R13, R13, R2, RZ, 0x3c, !PT ;  /* 0x000000020d0d7212 */ /* 0x000fe200078e3cff */
[----:B------:R-:W-:Y:S06]  /*23a0*/  @P2 BRA `(.L_x_36) ;  /* 0xfffffff000a02947 */ /* 0x000fec000383ffff */
[----:B------:R-:W-:Y:S01]  /*23b0*/  UIADD3 UR4, UPT, UPT, UR4, 0x68, URZ ;  /* 0x0000006804047890 */ /* 0x000fe2000fffe0ff */
[----:B------:R-:W-:-:S03]  /*23c0*/  SHF.L.U32 R3, R15, 0x1f, RZ ;  /* 0x0000001f0f037819 */ /* 0x000fc600000006ff */
[----:B------:R-:W-:-:S09]  /*23d0*/  ULEA UR5, UR6, UR4, 0x3 ;  /* 0x0000000406057291 */ /* 0x000fd2000f8e18ff */
[----:B------:R-:W1:Y:S02]  /*23e0*/  SYNCS.PHASECHK.TRANS64.TRYWAIT P0, [UR5], R3 ;  /* 0x00000003ff0075a7 */ /* 0x000e640008001105 */
[----:B-1----:R-:W-:Y:S05]  /*23f0*/  @!P0 BRA `(.L_x_37) ;  /* 0x0000004400488947 */ /* 0x002fea0003800000 */
.L_x_110:
[----:B------:R-:W-:-:S04]  /*2400*/  UIADD3 UR6, UPT, UPT, UR6, 0x1, URZ ;  /* 0x0000000106067890 */ /* 0x000fc8000fffe0ff */
[----:B------:R-:W-:-:S04]  /*2410*/  UISETP.NE.AND UP0, UPT, UR6, 0xd, UPT ;  /* 0x0000000d0600788c */ /* 0x000fc8000bf05270 */
[----:B------:R-:W-:Y:S02]  /*2420*/  USEL UR7, URZ, 0x1, UP0 ;  /* 0x00000001ff077887 */ /* 0x000fe40008000000 */
[----:B------:R-:W-:-:S04]  /*2430*/  USEL UR6, UR6, URZ, UP0 ;  /* 0x000000ff06067287 */ /* 0x000fc80008000000 */
[----:B------:R-:W-:Y:S01]  /*2440*/  ULEA UR5, UR6, UR4, 0x3 ;  /* 0x0000000406057291 */ /* 0x000fe2000f8e18ff */
[----:B------:R-:W-:-:S04]  /*2450*/  LOP3.LUT R2, R15, UR7, RZ, 0x3c, !PT ;  /* 0x000000070f027c12 */ /* 0x000fc8000f8e3cff */
[----:B-1----:R-:W-:-:S04]  /*2460*/  SHF.L.U32 R3, R2, 0x1f, RZ ;  /* 0x0000001f02037819 */ /* 0x002fc800000006ff */
[----:B------:R-:W1:Y:S02]  /*2470*/  SYNCS.PHASECHK.TRANS64.TRYWAIT P0, [UR5], R3 ;  /* 0x00000003ff0075a7 */ /* 0x000e640008001105 */
[----:B-1----:R-:W-:Y:S05]  /*2480*/  @!P0 BRA `(.L_x_38) ;  /* 0x00000044003c8947 */ /* 0x002fea0003800000 */
.L_x_112:
        /* <DEDUP_REMOVED lines=9> */
.L_x_114:
        /* <DEDUP_REMOVED lines=9> */
.L_x_116:
        /* <DEDUP_REMOVED lines=9> */
.L_x_118:
        /* <DEDUP_REMOVED lines=9> */
.L_x_120:
        /* <DEDUP_REMOVED lines=9> */
.L_x_122:
        /* <DEDUP_REMOVED lines=9> */
.L_x_124:
        /* <DEDUP_REMOVED lines=9> */
.L_x_126:
        /* <DEDUP_REMOVED lines=9> */
.L_x_128:
        /* <DEDUP_REMOVED lines=9> */
.L_x_130:
        /* <DEDUP_REMOVED lines=9> */
.L_x_132:
[----:B------:R-:W-:-:S04]  /*2a30*/  UIADD3 UR6, UPT, UPT, UR6, 0x1, URZ ;  /* 0x0000000106067890 */ /* 0x000fc8000fffe0ff */
[----:B------:R-:W-:-:S04]  /*2a40*/  UISETP.NE.AND UP0, UPT, UR6, 0xd, UPT ;  /* 0x0000000d0600788c */ /* 0x000fc8000bf05270 */
[----:B------:R-:W-:Y:S02]  /*2a50*/  USEL UR5, URZ, 0x1, UP0 ;  /* 0x00000001ff057887 */ /* 0x000fe40008000000 */
[----:B------:R-:W-:-:S04]  /*2a60*/  USEL UR6, UR6, URZ, UP0 ;  /* 0x000000ff06067287 */ /* 0x000fc80008000000 */
[----:B------:R-:W-:Y:S01]  /*2a70*/  ULEA UR6, UR6, UR4, 0x3 ;  /* 0x0000000406067291 */ /* 0x000fe2000f8e18ff */
[----:B-1----:R-:W-:-:S04]  /*2a80*/  LOP3.LUT R3, R2, UR5, RZ, 0x3c, !PT ;  /* 0x0000000502037c12 */ /* 0x002fc8000f8e3cff */
[----:B------:R-:W-:Y:S01]  /*2a90*/  SHF.L.U32 R3, R3, 0x1f, RZ ;  /* 0x0000001f03037819 */ /* 0x000fe200000006ff */
[----:B----4-:R-:W-:-:S07]  /*2aa0*/  IMAD.U32 R0, RZ, RZ, UR6 ;  /* 0x00000006ff007e24 */ /* 0x010fce000f8e00ff */
.L_x_49:
[----:B-1----:R1:W2:Y:S02]  /*2ab0*/  SYNCS.PHASECHK.TRANS64.TRYWAIT P0, [R0+URZ], R3 ;  /* 0x00000003000075a7 */ /* 0x0022a400080011ff */
[----:B--2---:R-:W-:Y:S05]  /*2ac0*/  @!P0 NANOSLEEP.SYNCS 0x989680 ;  /* 0x009896800000895d */ /* 0x004fea0003900000 */
[----:B------:R-:W2:Y:S02]  /*2ad0*/  @!P0 SYNCS.PHASECHK.TRANS64 P0, [R0+URZ], R3 ;  /* 0x00000003000085a7 */ /* 0x000ea400080010ff */
[----:B--2---:R-:W-:Y:S05]  /*2ae0*/  @P0 EXIT ;  /* 0x000000000000094d */ /* 0x004fea0003800000 */
[----:B------:R-:W-:Y:S05]  /*2af0*/  BRA `(.L_x_49) ;  /* 0xfffffffc00ec7947 */ /* 0x000fea000383ffff */
.L_x_18:
[----:B------:R-:W-:-:S04]  /*2b00*/  UISETP.NE.AND UP1, UPT, UR37, URZ, UPT ;  /* 0x000000ff2500728c */ /* 0x000fc8000bf25270 */
[----:B------:R-:W-:-:S09]  /*2b10*/  UISETP.NE.OR UP1, UPT, UR8, 0x1, UP1 ;  /* 0x000000010800788c */ /* 0x000fd20008f25670 */
[----:B------:R-:W-:Y:S05]  /*2b20*/  BRA.U UP1, `(.L_x_50) ;  /* 0x0000000501487547 */ /* 0x000fea000b800000 */
[----:B------:R-:W-:Y:S01]  /*2b30*/  ISETP.NE.AND P2, PT, R2, RZ, PT ;  /* 0x000000ff0200720c */ /* 0x000fe20003f45270 */
[----:B------:R-:W-:Y:S01]  /*2b40*/  IMAD.MOV.U32 R12, RZ, RZ, 0x1 ;  /* 0x00000001ff0c7424 */ /* 0x000fe200078e00ff */
[----:B------:R-:W-:Y:S02]  /*2b50*/  CS2R R10, SRZ ;  /* 0x00000000000a7805 */ /* 0x000fe4000001ff00 */
[----:B------:R-:W-:Y:S01]  /*2b60*/  CS2R R8, SRZ ;  /* 0x0000000000087805 */ /* 0x000fe2000001ff00 */
[----:B------:R-:W-:Y:S01]  /*2b70*/  UMOV UR4, 0x400 ;  /* 0x0000040000047882 */ /* 0x000fe20000000000 */
[----:B------:R-:W-:Y:S01]  /*2b80*/  UMOV UR6, URZ ;  /* 0x000000ff00067c82 */ /* 0x000fe20008000000 */
[----:B------:R-:W-:-:S12]  /*2b90*/  ULEA UR37, UR37, UR4, 0x18 ;  /* 0x0000000425257291 */ /* 0x000fd8000f8ec0ff */
.L_x_54:
[----:B------:R-:W-:Y:S02]  /*2ba0*/  LEA R0, R8, UR37, 0x3 ;  /* 0x0000002508007c11 */ /* 0x000fe4000f8e18ff */
[----:B------:R-:W-:-:S03]  /*2bb0*/  SHF.L.U32 R5, R9, 0x1f, RZ ;  /* 0x0000001f09057819 */ /* 0x000fc600000006ff */
[----:B------:R-:W-:Y:S01]  /*2bc0*/  VIADD R4, R0, 0x160 ;  /* 0x0000016000047836 */ /* 0x000fe20000000000 */
[----:B------:R-:W1:Y:S02]  /*2bd0*/  SYNCS.PHASECHK.TRANS64.TRYWAIT P0, [R0+URZ+0x150], R5 ;  /* 0x00015005000075a7 */ /* 0x000e6400080011ff */
[----:B-1----:R-:W-:Y:S05]  /*2be0*/  @!P0 BRA `(.L_x_51) ;  /* 0x00000040006c8947 */ /* 0x002fea0003800000 */
.L_x_133:
[----:B------:R-:W-:Y:S01]  /*2bf0*/  ULEA UR5, UR6, UR37, 0x3 ;  /* 0x0000002506057291 */ /* 0x000fe2000f8e18ff */
[----:B------:R-:W-:Y:S02]  /*2c00*/  PRMT R4, RZ, 0x654, R4 ;  /* 0x00000654ff047816 */ /* 0x000fe40000000004 */
[----:B-1----:R-:W-:Y:S01]  /*2c10*/  SHF.L.U32 R5, R12, 0x1f, RZ ;  /* 0x0000001f0c057819 */ /* 0x002fe200000006ff */
[----:B------:R-:W-:Y:S01]  /*2c20*/  UIADD3 UR4, UPT, UPT, UR5, 0xf0, URZ ;  /* 0x000000f005047890 */ /* 0x000fe2000fffe0ff */
[----:B------:R1:W-:Y:S05]  /*2c30*/  SYNCS.ARRIVE.TRANS64.RED.A1T0 RZ, [R4+URZ], RZ ;  /* 0x000000ff04ff79a7 */ /* 0x0003ea00081004ff */
[----:B------:R-:W-:Y:S01]  /*2c40*/  IMAD.U32 R7, RZ, RZ, UR4 ;  /* 0x00000004ff077e24 */ /* 0x000fe2000f8e00ff */
[----:B------:R-:W2:Y:S04]  /*2c50*/  SYNCS.PHASECHK.TRANS64.TRYWAIT P0, [UR5+0x100], R5 ;  /* 0x00010005ff0075a7 */ /* 0x000ea80008001105 */
[----:B------:R-:W-:Y:S01]  /*2c60*/  PRMT R6, R2, 0x654, R7 ;  /* 0x0000065402067816 */ /* 0x000fe20000000007 */
[----:B-1----:R-:W-:Y:S01]  /*2c70*/  @!P2 IMAD.MOV.U32 R4, RZ, RZ, 0x10 ;  /* 0x00000010ff04a424 */ /* 0x002fe200078e00ff */
[----:B--2---:R-:W-:Y:S06]  /*2c80*/  @!P0 BRA `(.L_x_52) ;  /* 0x0000004000588947 */ /* 0x004fec0003800000 */
.L_x_135:
[----:B------:R-:W-:Y:S01]  /*2c90*/  ULEA UR4, UR6, UR37, 0x4 ;  /* 0x0000002506047291 */ /* 0x000fe2000f8e20ff */
[----:B------:R-:W-:Y:S01]  /*2ca0*/  SEL R3, R6, R3, !P2 ;  /* 0x0000000306037207 */ /* 0x000fe20005000000 */
[----:B------:R-:W-:Y:S01]  /*2cb0*/  UIADD3 UR5, UPT, UPT, UR5, 0xf0, URZ ;  /* 0x000000f005057890 */ /* 0x000fe2000fffe0ff */
[----:B-1----:R-:W-:Y:S01]  /*2cc0*/  LEA R0, R11, UR37, 0x3 ;  /* 0x000000250b007c11 */ /* 0x002fe2000f8e18ff */
[----:B------:R-:W-:Y:S01]  /*2cd0*/  UIADD3 UR4, UPT, UPT, UR4, 0x180, URZ ;  /* 0x0000018004047890 */ /* 0x000fe2000fffe0ff */
[----:B------:R-:W-:Y:S01]  /*2ce0*/  SHF.L.U32 R5, R10, 0x1f, RZ ;  /* 0x0000001f0a057819 */ /* 0x000fe200000006ff */
[----:B------:R1:W-:Y:S01]  /*2cf0*/  @!P2 SYNCS.ARRIVE.TRANS64.RED RZ, [R3+URZ], R4 ;  /* 0x0000000403ffa9a7 */ /* 0x0003e200080004ff */
[----:B------:R-:W-:Y:S01]  /*2d00*/  UIADD3 UR6, UPT, UPT, UR6, 0x1, URZ ;  /* 0x0000000106067890 */ /* 0x000fe2000fffe0ff */
[----:B------:R-:W-:-:S03]  /*2d10*/  VIADD R8, R8, 0x1 ;  /* 0x0000000108087836 */ /* 0x000fc60000000000 */
[----:B------:R-:W-:Y:S02]  /*2d20*/  UISETP.NE.AND UP0, UPT, UR6, 0x2, UPT ;  /* 0x000000020600788c */ /* 0x000fe4000bf05270 */
[----:B------:R-:W-:Y:S06]  /*2d30*/  UGETNEXTWORKID.BROADCAST [UR4], [UR5] ;  /* 0x00000000040073ca */ /* 0x000fec0008000100 */
[----:B------:R-:W-:Y:S01]  /*2d40*/  USEL UR4, URZ, 0x1, UP0 ;  /* 0x00000001ff047887 */ /* 0x000fe20008000000 */
[----:B------:R-:W-:Y:S01]  /*2d50*/  ISETP.NE.AND P0, PT, R8, 0x2, PT ;  /* 0x000000020800780c */ /* 0x000fe20003f05270 */
[----:B------:R-:W-:Y:S01]  /*2d60*/  USEL UR6, UR6, URZ, UP0 ;  /* 0x000000ff06067287 */ /* 0x000fe20008000000 */
[----:B------:R-:W2:Y:S03]  /*2d70*/  SYNCS.PHASECHK.TRANS64.TRYWAIT P1, [R0+URZ+0xf0], R5 ;  /* 0x0000f005000075a7 */ /* 0x000ea600080211ff */
[----:B------:R-:W-:Y:S01]  /*2d80*/  LOP3.LUT R12, R12, UR4, RZ, 0x3c, !PT ;  /* 0x000000040c0c7c12 */ /* 0x000fe2000f8e3cff */
[----:B-12---:R-:W-:Y:S07]  /*2d90*/  @!P1 BRA `(.L_x_53) ;  /* 0x00000040002c9947 */ /* 0x006fee0003800000 */
.L_x_136:
[C---:B------:R-:W-:Y:S01]  /*2da0*/  LEA R4, R11.reuse, UR37, 0x4 ;  /* 0x000000250b047c11 */ /* 0x040fe2000f8e20ff */
[----:B-1----:R-:W-:Y:S01]  /*2db0*/  VIADD R0, R0, 0x100 ;  /* 0x0000010000007836 */ /* 0x002fe20000000000 */
[----:B------:R-:W-:Y:S01]  /*2dc0*/  SEL R8, R8, RZ, P0 ;  /* 0x000000ff08087207 */ /* 0x000fe20000000000 */
[----:B------:R-:W-:-:S03]  /*2dd0*/  VIADD R11, R11, 0x1 ;  /* 0x000000010b0b7836 */ /* 0x000fc60000000000 */
[----:B------:R-:W1:Y:S01]  /*2de0*/  LDS.128 R4, [R4+0x180] ;  /* 0x0001800004047984 */ /* 0x000e620000000c00 */
[----:B------:R-:W-:Y:S02]  /*2df0*/  PRMT R0, RZ, 0x654, R0 ;  /* 0x00000654ff007816 */ /* 0x000fe40000000000 */
[C---:B------:R-:W-:Y:S01]  /*2e00*/  ISETP.NE.AND P1, PT, R11.reuse, 0x2, PT ;  /* 0x000000020b00780c */ /* 0x040fe20003f25270 */
[----:B------:R-:W-:Y:S01]  /*2e10*/  @!PT LDS RZ, [RZ] ;  /* 0x00000000fffff984 */ /* 0x000fe20000000800 */
[----:B------:R-:W-:Y:S01]  /*2e20*/  @!PT LDS RZ, [RZ] ;  /* 0x00000000fffff984 */ /* 0x000fe20000000800 */
[----:B------:R-:W-:Y:S01]  /*2e30*/  @!PT LDS RZ, [RZ] ;  /* 0x00000000fffff984 */ /* 0x000fe20000000800 */
[----:B------:R-:W-:Y:S01]  /*2e40*/  @!PT LDS RZ, [RZ] ;  /* 0x00000000fffff984 */ /* 0x000fe20000000800 */
[----:B------:R2:W-:Y:S06]  /*2e50*/  MEMBAR.ALL.CTA ;  /* 0x0000000000007992 */ /* 0x0005ec0000008000 */
[----:B--2---:R-:W2:Y:S01]  /*2e60*/  FENCE.VIEW.ASYNC.S ;  /* 0x00000000000073c6 */ /* 0x004ea20000000000 */
[----:B------:R-:W-:Y:S01]  /*2e70*/  SEL R11, R11, RZ, P1 ;  /* 0x000000ff0b0b7207 */ /* 0x000fe20000800000 */
[----:B--2---:R2:W-:Y:S01]  /*2e80*/  SYNCS.ARRIVE.TRANS64.RED.A1T0 RZ, [R0+URZ], RZ ;  /* 0x000000ff00ff79a7 */ /* 0x0045e200081004ff */
[----:B-1----:R-:W-:-:S02]  /*2e90*/  LOP3.LUT P3, RZ, R6, 0x1, RZ, 0xc0, !PT ;  /* 0x0000000106ff7812 */ /* 0x002fc4000786c0ff */
[----:B------:R-:W-:-:S04]  /*2ea0*/  SEL R5, RZ, 0x1, P1 ;  /* 0x00000001ff057807 */ /* 0x000fc80000800000 */
[----:B------:R-:W-:Y:S02]  /*2eb0*/  LOP3.LUT R10, R10, R5, RZ, 0x3c, !PT ;  /* 0x000000050a0a7212 */ /* 0x000fe400078e3cff */
[----:B--2---:R-:W-:-:S04]  /*2ec0*/  SEL R0, RZ, 0x1, P0 ;  /* 0x00000001ff007807 */ /* 0x004fc80000000000 */
[----:B------:R-:W-:Y:S01]  /*2ed0*/  LOP3.LUT R9, R9, R0, RZ, 0x3c, !PT ;  /* 0x0000000009097212 */ /* 0x000fe200078e3cff */
[----:B------:R-:W-:Y:S06]  /*2ee0*/  @P3 BRA `(.L_x_54) ;  /* 0xfffffffc002c3947 */ /* 0x000fec000383ffff */
[----:B------:R-:W-:Y:S01]  /*2ef0*/  ULEA UR5, UR6, UR37, 0x3 ;  /* 0x0000002506057291 */ /* 0x000fe2000f8e18ff */
[----:B------:R-:W-:-:S08]  /*2f00*/  SHF.L.U32 R3, R12, 0x1f, RZ ;  /* 0x0000001f0c037819 */ /* 0x000fd000000006ff */
[----:B------:R-:W1:Y:S02]  /*2f10*/  SYNCS.PHASECHK.TRANS64 P0, [UR5+0x100], R3 ;  /* 0x00010003ff0075a7 */ /* 0x000e640008001005 */
[----:B-1----:R-:W-:Y:S05]  /*2f20*/  @P0 BRA `(.L_x_55) ;  /* 0x0000000000080947 */ /* 0x002fea0003800000 */
[----:B------:R-:W1:Y:S02]  /*2f30*/  SYNCS.PHASECHK.TRANS64.TRYWAIT P0, [UR5+0x100], R3 ;  /* 0x00010003ff0075a7 */ /* 0x000e640008001105 */
[----:B-1----:R-:W-:Y:S05]  /*2f40*/  @!P0 BRA `(.L_x_56) ;  /* 0x0000003c00d48947 */ /* 0x002fea0003800000 */
.L_x_55:
[----:B------:R-:W-:-:S04]  /*2f50*/  UIADD3 UR4, UPT, UPT, UR6, 0x1, URZ ;  /* 0x0000000106047890 */ /* 0x000fc8000fffe0ff */
[----:B------:R-:W-:-:S04]  /*2f60*/  UISETP.NE.AND UP0, UPT, UR4, 0x2, UPT ;  /* 0x000000020400788c */ /* 0x000fc8000bf05270 */
[----:B------:R-:W-:Y:S02]  /*2f70*/  USEL UR7, URZ, 0x1, UP0 ;  /* 0x00000001ff077887 */ /* 0x000fe40008000000 */
[----:B------:R-:W-:-:S04]  /*2f80*/  USEL UR4, UR4, URZ, UP0 ;  /* 0x000000ff04047287 */ /* 0x000fc80008000000 */
[----:B------:R-:W-:Y:S01]  /*2f90*/  ULEA UR4, UR4, UR37, 0x3 ;  /* 0x0000002504047291 */ /* 0x000fe2000f8e18ff */
[----:B-1----:R-:W-:-:S04]  /*2fa0*/  LOP3.LUT R3, R12, UR7, RZ, 0x3c, !PT ;  /* 0x000000070c037c12 */ /* 0x002fc8000f8e3cff */
[----:B------:R-:W-:-:S04]  /*2fb0*/  SHF.L.U32 R0, R3, 0x1f, RZ ;  /* 0x0000001f03007819 */ /* 0x000fc800000006ff */
[----:B------:R-:W1:Y:S02]  /*2fc0*/  SYNCS.PHASECHK.TRANS64 P0, [UR4+0x100], R0 ;  /* 0x00010000ff0075a7 */ /* 0x000e640008001004 */
[----:B-1----:R-:W-:Y:S05]  /*2fd0*/  @P0 EXIT ;  /* 0x000000000000094d */ /* 0x002fea0003800000 */
[----:B------:R-:W-:Y:S02]  /*2fe0*/  SHF.L.U32 R3, R3, 0x1f, RZ ;  /* 0x0000001f03037819 */ /* 0x000fe400000006ff */
[----:B------:R-:W-:-:S07]  /*2ff0*/  MOV R0, UR4 ;  /* 0x0000000400007c02 */ /* 0x000fce0008000f00 */
.L_x_57:
[----:B-1----:R1:W2:Y:S02]  /*3000*/  SYNCS.PHASECHK.TRANS64.TRYWAIT P0, [R0+URZ+0x100], R3 ;  /* 0x00010003000075a7 */ /* 0x0022a400080011ff */
[----:B--2---:R-:W-:Y:S05]  /*3010*/  @!P0 NANOSLEEP.SYNCS 0x989680 ;  /* 0x009896800000895d */ /* 0x004fea0003900000 */
[----:B------:R-:W2:Y:S02]  /*3020*/  @!P0 SYNCS.PHASECHK.TRANS64 P0, [R0+URZ+0x100], R3 ;  /* 0x00010003000085a7 */ /* 0x000ea400080010ff */
[----:B--2---:R-:W-:Y:S05]  /*3030*/  @P0 EXIT ;  /* 0x000000000000094d */ /* 0x004fea0003800000 */
[----:B------:R-:W-:Y:S05]  /*3040*/  BRA `(.L_x_57) ;  /* 0xfffffffc00ec7947 */ /* 0x000fea000383ffff */
.L_x_50:
[----:B------:R-:W-:-:S09]  /*3050*/  UISETP.NE.AND UP1, UPT, UR8, URZ, UPT ;  /* 0x000000ff0800728c */ /* 0x000fd2000bf25270 */
[----:B------:R-:W-:Y:S05]  /*3060*/  BRA.U UP1, `(.L_x_58) ;  /* 0x0000000d01cc7547 */ /* 0x000fea000b800000 */
[----:B------:R-:W-:Y:S01]  /*3070*/  UMOV UR4, 0x40 ;  /* 0x0000004000047882 */ /* 0x000fe20000000000 */
[----:B------:R-:W-:Y:S01]  /*3080*/  NOP ;  /* 0x0000000000007918 */ /* 0x000fe20000000000 */
[----:B------:R-:W-:Y:S01]  /*3090*/  ULEA UR4, UR37, UR4, 0x18 ;  /* 0x0000000425047291 */ /* 0x000fe2000f8ec0ff */
[----:B------:R-:W-:Y:S02]  /*30a0*/  UMOV UR5, 0x400 ;  /* 0x0000040000057882 */ /* 0x000fe40000000000 */
[----:B------:R-:W-:-:S06]  /*30b0*/  ULEA UR37, UR37, UR5, 0x18 ;  /* 0x0000000525257291 */ /* 0x000fcc000f8ec0ff */
[----:B------:R-:W1:Y:S02]  /*30c0*/  LDS.U8 R0, [UR4+0x1c] ;  /* 0x00001c04ff007984 */ /* 0x000e640008000000 */
[----:B-1----:R-:W-:-:S13]  /*30d0*/  ISETP.NE.AND P0, PT, R0, RZ, PT ;  /* 0x000000ff0000720c */ /* 0x002fda0003f05270 */
[----:B------:R-:W-:Y:S05]  /*30e0*/  @P0 BRA `(.L_x_59) ;  /* 0x0000000000580947 */ /* 0x000fea0003800000 */
[----:B------:R-:W-:-:S13]  /*30f0*/  ELECT P0, URZ, PT ;  /* 0x0000000000ff782f */ /* 0x000fda0003800000 */
[----:B------:R-:W-:Y:S05]  /*3100*/  @!P0 BRA `(.L_x_60) ;  /* 0x0000000000608947 */ /* 0x000fea0003800000 */
[----:B------:R-:W-:Y:S01]  /*3110*/  UMOV UR5, 0x10 ;  /* 0x0000001000057882 */ /* 0x000fe20000000000 */
[----:B------:R-:W-:Y:S01]  /*3120*/  HFMA2 R0, -RZ, RZ, 0, 5.9604644775390625e-08 ;  /* 0x00000001ff007431 */ /* 0x000fe200000001ff */
[----:B------:R-:W-:-:S03]  /*3130*/  MOV R2, 0xffff ;  /* 0x0000ffff00027802 */ /* 0x000fc60000000f00 */
[----:B------:R-:W-:Y:S04]  /*3140*/  DEPBAR.LE SB1, 0x36 ;  /* 0x00009d800000791a */ /* 0x000fe80000000000 */
[----:B------:R-:W1:Y:S02]  /*3150*/  UTCATOMSWS.FIND_AND_SET.ALIGN UP0, UR5, UR5 ;  /* 0x00000005000575e3 */ /* 0x000e640008000800 */
[----:B-1----:R-:W-:Y:S01]  /*3160*/  MOV R3, UR5 ;  /* 0x0000000500037c02 */ /* 0x002fe20008000f00 */
[----:B------:R-:W-:Y:S06]  /*3170*/  BRA.U UP0, `(.L_x_61) ;  /* 0x0000000100187547 */ /* 0x000fec000b800000 */
.L_x_62:
[----:B------:R-:W-:Y:S05]  /*3180*/  NANOSLEEP 0x64 ;  /* 0x000000640000795d */ /* 0x000fea0003800000 */
[----:B------:R-:W-:-:S05]  /*3190*/  UMOV UR5, 0x10 ;  /* 0x0000001000057882 */ /* 0x000fca0000000000 */
[----:B------:R-:W-:Y:S04]  /*31a0*/  DEPBAR.LE SB1, 0x36 ;  /* 0x00009d800000791a */ /* 0x000fe80000000000 */
[----:B------:R-:W1:Y:S02]  /*31b0*/  UTCATOMSWS.FIND_AND_SET.ALIGN UP0, UR5, UR5 ;  /* 0x00000005000575e3 */ /* 0x000e640008000800 */
[----:B-1----:R-:W-:Y:S01]  /*31c0*/  MOV R3, UR5 ;  /* 0x0000000500037c02 */ /* 0x002fe20008000f00 */
[----:B------:R-:W-:Y:S05]  /*31d0*/  BRA.U !UP0, `(.L_x_62) ;  /* 0xfffffffd08e87547 */ /* 0x000fea000b83ffff */
.L_x_61:
[-C--:B------:R-:W-:Y:S02]  /*31e0*/  SHF.L.U32 R2, R2, R3.reuse, RZ ;  /* 0x0000000302027219 */ /* 0x080fe400000006ff */
[----:B------:R-:W-:Y:S01]  /*31f0*/  SHF.L.U32 R0, R0, R3, RZ ;  /* 0x0000000300007219 */ /* 0x000fe200000006ff */
[----:B------:R-:W-:Y:S02]  /*3200*/  IMAD.SHL.U32 R3, R3, 0x20, RZ ;  /* 0x0000002003037824 */ /* 0x000fe400078e00ff */
[----:B------:R1:W-:Y:S04]  /*3210*/  ATOMS.OR RZ, [UR4+0x14], R2 ;  /* 0x00001402ffff798c */ /* 0x0003e8000b000004 */
[----:B------:R1:W-:Y:S04]  /*3220*/  ATOMS.OR RZ, [UR4+0x18], R0 ;  /* 0x00001800ffff798c */ /* 0x0003e8000b000004 */
[----:B------:R1:W-:Y:S01]  /*3230*/  STS [UR37+0x1a0], R3 ;  /* 0x0001a003ff007988 */ /* 0x0003e20008000825 */
[----:B------:R-:W-:Y:S05]  /*3240*/  BRA `(.L_x_60) ;  /* 0x0000000000107947 */ /* 0x000fea0003800000 */
.L_x_59:
[----:B------:R-:W-:Y:S02]  /*3250*/  MOV R0, 0xffffffff ;  /* 0xffffffff00007802 */ /* 0x000fe40000000f00 */
[----:B------:R-:W-:-:S03]  /*3260*/  MOV R2, 0x3290 ;  /* 0x0000329000027802 */ /* 0x000fc60000000f00 */
[----:B------:R1:W-:Y:S04]  /*3270*/  STS [UR37+0x1a0], R0 ;  /* 0x0001a000ff007988 */ /* 0x0003e80008000825 */
[----:B-1-3-5:R-:W-:Y:S05]  /*3280*/  CALL.REL.NOINC `($__internal_1_$__cuda_sm10x_tcgen05_guardrail_trap_phase_invalid_during_alloc) ;  /* 0x0000004000507944 */ /* 0x02afea0003c00000 */
.L_x_60:
[----:B------:R-:W-:Y:S05]  /*3290*/  WARPSYNC.ALL ;  /* 0x0000000000007948 */ /* 0x000fea0003800000 */
[----:B------:R-:W2:Y:S01]  /*32a0*/  S2UR UR5, SR_CgaCtaId ;  /* 0x00000000000579c3 */ /* 0x000ea20000008800 */
[----:B------:R-:W-:Y:S01]  /*32b0*/  UMOV UR4, 0x400 ;  /* 0x0000040000047882 */ /* 0x000fe20000000000 */
[----:B------:R-:W-:-:S06]  /*32c0*/  NOP ;  /* 0x0000000000007918 */ /* 0x000fcc0000000000 */
[----:B------:R-:W-:Y:S06]  /*32d0*/  BAR.ARV 0x6, 0xa0 ;  /* 0x0182800000007b1d */ /* 0x000fec0000002000 */
[----:B------:R-:W4:Y:S01]  /*32e0*/  LDCU UR7, c[0x0][0x38c] ;  /* 0x00007180ff0777ac */ /* 0x000f220008000800 */
[----:B------:R-:W-:Y:S01]  /*32f0*/  IMAD.MOV.U32 R11, RZ, RZ, 0x1 ;  /* 0x00000001ff0b7424 */ /* 0x000fe200078e00ff */
[----:B------:R-:W-:Y:S01]  /*3300*/  CS2R R8, SRZ ;  /* 0x0000000000087805 */ /* 0x000fe2000001ff00 */
[----:B------:R-:W-:Y:S01]  /*3310*/  IMAD.MOV.U32 R10, RZ, RZ, RZ ;  /* 0x000000ffff0a7224 */ /* 0x000fe200078e00ff */
[----:B------:R-:W3:Y:S01]  /*3320*/  LDCU UR6, c[0x0][0x38c] ;  /* 0x00007180ff0677ac */ /* 0x000ee20008000800 */
[----:B------:R-:W-:Y:S01]  /*3330*/  UMOV UR15, URZ ;  /* 0x000000ff000f7c82 */ /* 0x000fe20008000000 */
[----:B------:R-:W-:Y:S01]  /*3340*/  UMOV UR14, URZ ;  /* 0x000000ff000e7c82 */ /* 0x000fe20008000000 */
[----:B--2---:R-:W-:Y:S01]  /*3350*/  ULEA UR5, UR5, UR4, 0x18 ;  /* 0x0000000405057291 */ /* 0x004fe2000f8ec0ff */
[----:B------:R-:W-:Y:S01]  /*3360*/  UMOV UR24, 0x0 ;  /* 0x0000000000187882 */ /* 0x000fe20000000000 */
[----:B------:R-:W-:-:S02]  /*3370*/  UMOV UR25, 0x4100010 ;  /* 0x0410001000197882 */ /* 0x000fc40000000000 */
[----:B------:R-:W-:Y:S02]  /*3380*/  UIADD3 UR10, UPT, UPT, UR5, 0x2400, URZ ;  /* 0x00002400050a7890 */ /* 0x000fe4000fffe0ff */
[----:B------:R-:W-:Y:S02]  /*3390*/  UIADD3 UR11, UPT, UPT, UR5, 0x1c400, URZ ;  /* 0x0001c400050b7890 */ /* 0x000fe4000fffe0ff */
[----:B----4-:R-:W-:Y:S01]  /*33a0*/  UIADD3 UR7, UPT, UPT, UR7, 0x7f, URZ ;  /* 0x0000007f07077890 */ /* 0x010fe2000fffe0ff */
[----:B-1----:R-:W1:Y:S01]  /*33b0*/  LDS R0, [UR5+0x1a0] ;  /* 0x0001a005ff007984 */ /* 0x002e620008000800 */
[----:B------:R-:W-:Y:S02]  /*33c0*/  USHF.R.U32.HI UR10, URZ, 0x4, UR10 ;  /* 0x00000004ff0a7899 */ /* 0x000fe4000801160a */
[----:B------:R-:W-:Y:S02]  /*33d0*/  USHF.R.S32.HI UR4, URZ, 0x1f, UR7 ;  /* 0x0000001fff047899 */ /* 0x000fe40008011407 */
[----:B------:R-:W-:-:S02]  /*33e0*/  USHF.R.U32.HI UR11, URZ, 0x4, UR11 ;  /* 0x00000004ff0b7899 */ /* 0x000fc4000801160b */
[----:B------:R-:W-:Y:S02]  /*33f0*/  ULEA.HI UR4, UR4, UR7, URZ, 0x7 ;  /* 0x0000000704047291 */ /* 0x000fe4000f8f38ff */
[----:B------:R-:W-:Y:S02]  /*3400*/  ULOP3.LUT UR10, UR10, 0x3fff, URZ, 0xc0, !UPT ;  /* 0x00003fff0a0a7892 */ /* 0x000fe4000f8ec0ff */
[----:B------:R-:W-:Y:S02]  /*3410*/  USHF.R.S32.HI UR4, URZ, 0x7, UR4 ;  /* 0x00000007ff047899 */ /* 0x000fe40008011404 */
[----:B------:R-:W-:Y:S02]  /*3420*/  ULOP3.LUT UR11, UR11, 0x3fff, URZ, 0xc0, !UPT ;  /* 0x00003fff0b0b7892 */ /* 0x000fe4000f8ec0ff */
[----:B------:R-:W-:Y:S01]  /*3430*/  UISETP.LT.AND UP0, UPT, UR4, 0x1, UPT ;  /* 0x000000010400788c */ /* 0x000fe2000bf01270 */
[----:B------:R-:W-:Y:S01]  /*3440*/  UMOV UR22, 0x0 ;  /* 0x0000000000167882 */ /* 0x000fe20000000000 */
[----:B------:R-:W-:-:S02]  /*3450*/  UMOV UR23, 0x4100010 ;  /* 0x0410001000177882 */ /* 0x000fc40000000000 */
[----:B------:R-:W-:Y:S02]  /*3460*/  USEL UR9, UR4, 0x1, !UP0 ;  /* 0x0000000104097887 */ /* 0x000fe4000c000000 */
[----:B------:R-:W-:Y:S02]  /*3470*/  ULOP3.LUT UR10, UR10, 0x10000, URZ, 0xfc, !UPT ;  /* 0x000100000a0a7892 */ /* 0x000fe4000f8efcff */
[----:B------:R-:W-:Y:S02]  /*3480*/  ULOP3.LUT UR11, UR11, 0x10000, URZ, 0xfc, !UPT ;  /* 0x000100000b0b7892 */ /* 0x000fe4000f8efcff */
[----:B------:R-:W-:Y:S02]  /*3490*/  UIADD3 UR9, UPT, UPT, -UR9, URZ, URZ ;  /* 0x000000ff09097290 */ /* 0x000fe4000fffe1ff */
[----:B---3--:R-:W-:Y:S01]  /*34a0*/  UISETP.GE.AND UP3, UPT, UR6, 0x1, UPT ;  /* 0x000000010600788c */ /* 0x008fe2000bf66270 */
[----:B------:R-:W-:Y:S01]  /*34b0*/  UMOV UR20, 0x0 ;  /* 0x0000000000147882 */ /* 0x000fe20000000000 */
[----:B------:R-:W-:Y:S01]  /*34c0*/  UMOV UR21, 0x4100010 ;  /* 0x0410001000157882 */ /* 0x000fe20000000000 */
[----:B------:R-:W-:Y:S01]  /*34d0*/  UMOV UR18, 0x0 ;  /* 0x0000000000127882 */ /* 0x000fe20000000000 */
[----:B------:R-:W-:Y:S01]  /*34e0*/  UMOV UR19, 0x4100010 ;  /* 0x0410001000137882 */ /* 0x000fe20000000000 */
[----:B-1----:R-:W-:-:S15]  /*34f0*/  R2UR UR16, R0 ;  /* 0x00000000001072ca */ /* 0x002fde00000e0000 */
.L_x_69:
[----:B------:R-:W-:Y:S02]  /*3500*/  LEA R0, R10, UR5, 0x3 ;  /* 0x000000050a007c11 */ /* 0x000fe4000f8e18ff */
[----:B------:R-:W-:Y:S02]  /*3510*/  SHF.L.U32 R5, R9, 0x1f, RZ ;  /* 0x0000001f09057819 */ /* 0x000fe400000006ff */
[----:B------:R-:W-:Y:S01]  /*3520*/  PLOP3.LUT P0, PT, PT, PT, UP3, 0x80, 0x8 ;  /* 0x000000000008781c */ /* 0x000fe20003f0f038 */
[----:B------:R-:W-:Y:S01]  /*3530*/  VIADD R3, R0, 0x100 ;  /* 0x0000010000037836 */ /* 0x000fe20000000000 */
[----:B-1----:R-:W1:Y:S02]  /*3540*/  SYNCS.PHASECHK.TRANS64.TRYWAIT P1, [R0+URZ+0xf0], R5 ;  /* 0x0000f005000075a7 */ /* 0x002e6400080211ff */
[----:B-1-3--:R-:W-:Y:S09]  /*3550*/  @!P1 BRA `(.L_x_63) ;  /* 0x0000003800689947 */ /* 0x00aff20003800000 */
.L_x_138:
[----:B------:R-:W-:Y:S01]  /*3560*/  LEA R4, R10, UR5, 0x4 ;  /* 0x000000050a047c11 */ /* 0x000fe2000f8e20ff */
[----:B------:R-:W-:Y:S01]  /*3570*/  @UP3 ULEA UR6, UR14, UR5, 0x3 ;  /* 0x000000050e063291 */ /* 0x000fe2000f8e18ff */
[----:B------:R-:W-:Y:S01]  /*3580*/  PLOP3.LUT P2, PT, PT, PT, PT, 0x80, 0x8 ;  /* 0x000000000008781c */ /* 0x000fe20003f4f070 */
[----:B------:R-:W-:Y:S01]  /*3590*/  ULEA UR7, UR15, UR5, 0x3 ;  /* 0x000000050f077291 */ /* 0x000fe2000f8e18ff */
[----:B------:R-:W-:Y:S02]  /*35a0*/  PRMT R3, RZ, 0x654, R3 ;  /* 0x00000654ff037816 */ /* 0x000fe40000000003 */
[----:B-1----:R-:W1:Y:S01]  /*35b0*/  LDS.128 R4, [R4+0x180] ;  /* 0x0001800004047984 */ /* 0x002e620000000c00 */
[----:B------:R-:W-:Y:S02]  /*35c0*/  @P0 SHF.L.U32 R2, R8, 0x1f, RZ ;  /* 0x0000001f08020819 */ /* 0x000fe400000006ff */
[----:B------:R-:W-:Y:S01]  /*35d0*/  SHF.L.U32 R0, R11, 0x1f, RZ ;  /* 0x0000001f0b007819 */ /* 0x000fe200000006ff */
[----:B------:R-:W-:Y:S01]  /*35e0*/  @!PT LDS RZ, [RZ] ;  /* 0x00000000fffff984 */ /* 0x000fe20000000800 */
[----:B------:R-:W-:Y:S01]  /*35f0*/  @!PT LDS RZ, [RZ] ;  /* 0x00000000fffff984 */ /* 0x000fe20000000800 */
[----:B------:R-:W-:Y:S01]  /*3600*/  @!PT LDS RZ, [RZ] ;  /* 0x00000000fffff984 */ /* 0x000fe20000000800 */
[----:B------:R-:W-:Y:S01]  /*3610*/  @!PT LDS RZ, [RZ] ;  /* 0x00000000fffff984 */ /* 0x000fe20000000800 */
[----:B------:R2:W-:Y:S06]  /*3620*/  MEMBAR.ALL.CTA ;  /* 0x0000000000007992 */ /* 0x0005ec0000008000 */
[----:B--2---:R-:W2:Y:S02]  /*3630*/  FENCE.VIEW.ASYNC.S ;  /* 0x00000000000073c6 */ /* 0x004ea40000000000 */
[----:B--2---:R2:W-:Y:S01]  /*3640*/  SYNCS.ARRIVE.TRANS64.RED.A1T0 RZ, [R3+URZ], RZ ;  /* 0x000000ff03ff79a7 */ /* 0x0045e200081004ff */
[----:B------:R2:W3:Y:S01]  /*3650*/  @P0 SYNCS.PHASECHK.TRANS64.TRYWAIT P2, [UR6], R2 ;  /* 0x00000002ff0005a7 */ /* 0x0004e20008041106 */
[----:B------:R-:W-:Y:S01]  /*3660*/  ULEA.HI UR6, UR15, UR15, URZ, 0x1 ;  /* 0x0000000f0f067291 */ /* 0x000fe2000f8f08ff */
[----:B-1----:R-:W-:-:S03]  /*3670*/  LOP3.LUT P1, RZ, R6, 0x1, RZ, 0xc0, !PT ;  /* 0x0000000106ff7812 */ /* 0x002fc6000782c0ff */
[----:B------:R-:W-:Y:S02]  /*3680*/  USHF.L.U32 UR8, UR6, 0x5, URZ ;  /* 0x0000000506087899 */ /* 0x000fe400080006ff */
[----:B------:R-:W-:Y:S02]  /*3690*/  ULOP3.LUT UR6, UR6, 0xffe, URZ, 0xc0, !UPT ;  /* 0x00000ffe06067892 */ /* 0x000fe4000f8ec0ff */
[----:B------:R-:W-:Y:S02]  /*36a0*/  ULOP3.LUT UR8, UR8, 0xffffffc0, URZ, 0xc0, !UPT ;  /* 0xffffffc008087892 */ /* 0x000fe4000f8ec0ff */
[----:B------:R-:W-:Y:S02]  /*36b0*/  UIADD3 UR6, UPT, UPT, -UR6, UR15, URZ ;  /* 0x0000000f06067290 */ /* 0x000fe4000fffe1ff */
[----:B------:R-:W-:Y:S01]  /*36c0*/  UIADD3 UR8, UPT, UPT, UR16, UR8, URZ ;  /* 0x0000000810087290 */ /* 0x000fe2000fffe0ff */
[----:B------:R-:W1:Y:S03]  /*36d0*/  SYNCS.PHASECHK.TRANS64.TRYWAIT P0, [UR7+0x130], R0 ;  /* 0x00013000ff0075a7 */ /* 0x000e660008001107 */
[----:B------:R-:W-:Y:S01]  /*36e0*/  ULEA UR8, UR6, UR8, 0x14 ;  /* 0x0000000806087291 */ /* 0x000fe2000f8ea0ff */
[----:B-123--:R-:W-:Y:S11]  /*36f0*/  @!P0 BRA `(.L_x_64) ;  /* 0x0000003800148947 */ /* 0x00eff60003800000 */
.L_x_140:
[----:B------:R-:W-:Y:S01]  /*3700*/  IADD3 R10, PT, PT, R10, 0x1, RZ ;  /* 0x000000010a0a7810 */ /* 0x000fe20007ffe0ff */
[----:B------:R-:W-:Y:S06]  /*3710*/  BRA.U !UP3, `(.L_x_65) ;  /* 0x000000010bc07547 */ /* 0x000fec000b800000 */
[----:B------:R-:W-:Y:S01]  /*3720*/  UPLOP3.LUT UP4, UPT, UPT, UPT, UPT, 0x40, 0x4 ;  /* 0x000000000004789c */ /* 0x000fe20003f8e870 */
[----:B------:R-:W-:Y:S01]  /*3730*/  UMOV UR13, UR9 ;  /* 0x00000009000d7c82 */ /* 0x000fe20008000000 */
[----:B------:R-:W-:Y:S01]  /*3740*/  UMOV UR12, UR4 ;  /* 0x00000004000c7c82 */ /* 0x000fe20008000000 */
[----:B------:R-:W-:-:S08]  /*3750*/  UMOV UR17, UR14 ;  /* 0x0000000e00117c82 */ /* 0x000fd00008000000 */
.L_x_68:
[----:B------:R-:W-:Y:S02]  /*3760*/  UIADD3 UR13, UPT, UPT, UR13, 0x1, URZ ;  /* 0x000000010d0d7890 */ /* 0x000fe4000fffe0ff */
[----:B--2---:R-:W-:Y:S02]  /*3770*/  ULEA UR6, UR17, UR5, 0x3 ;  /* 0x0000000511067291 */ /* 0x004fe4000f8e18ff */
[----:B------:R-:W-:Y:S01]  /*3780*/  UISETP.NE.AND UP0, UPT, UR13, URZ, UPT ;  /* 0x000000ff0d00728c */ /* 0x000fe2000bf05270 */
[----:B---3--:R-:W-:Y:S10]  /*3790*/  @P2 BRA `(.L_x_66) ;  /* 0x00000000000c2947 */ /* 0x008ff40003800000 */
[----:B-1----:R-:W-:Y:S04]  /*37a0*/  SHF.L.U32 R3, R8, 0x1f, RZ ;  /* 0x0000001f08037819 */ /* 0x002fe800000006ff */
[----:B------:R-:W1:Y:S02]  /*37b0*/  SYNCS.PHASECHK.TRANS64.TRYWAIT P0, [UR6], R3 ;  /* 0x00000003ff0075a7 */ /* 0x000e640008001106 */
[----:B-1----:R-:W-:Y:S05]  /*37c0*/  @!P0 BRA `(.L_x_67) ;  /* 0x0000003400f88947 */ /* 0x002fea0003800000 */
.L_x_66:
[----:B------:R-:W-:Y:S01]  /*37d0*/  UISETP.NE.AND UP1, UPT, UR12, 0x1, UPT ;  /* 0x000000010c00788c */ /* 0x000fe2000bf25270 */
[----:B------:R-:W-:Y:S01]  /*37e0*/  PLOP3.LUT P2, PT, PT, PT, PT, 0x80, 0x8 ;  /* 0x000000000008781c */ /* 0x000fe20003f4f070 */
[----:B------:R-:W-:Y:S02]  /*37f0*/  UIADD3 UR14, UPT, UPT, UR17, 0x1, URZ ;  /* 0x00000001110e7890 */ /* 0x000fe4000fffe0ff */
[----:B------:R-:W-:Y:S02]  /*3800*/  ULEA UR28, UR17, UR11, 0x9 ;  /* 0x0000000b111c7291 */ /* 0x000fe4000f8e48ff */
[----:B------:R-:W-:Y:S01]  /*3810*/  UISETP.NE.AND UP2, UPT, UR14, 0xd, UPT ;  /* 0x0000000d0e00788c */ /* 0x000fe2000bf45270 */
[----:B------:R-:W-:Y:S01]  /*3820*/  PLOP3.LUT P0, PT, PT, PT, UP1, 0x80, 0x8 ;  /* 0x000000000008781c */ /* 0x000fe20003f0f018 */
[----:B------:R-:W-:Y:S02]  /*3830*/  UIADD3 UR40, UPT, UPT, UR28, 0x2, URZ ;  /* 0x000000021c287890 */ /* 0x000fe4000fffe0ff */
[----:B------:R-:W-:Y:S02]  /*3840*/  USEL UR27, URZ, 0x1, UP2 ;  /* 0x00000001ff1b7887 */ /* 0x000fe40009000000 */
[----:B------:R-:W-:Y:S02]  /*3850*/  USEL UR14, UR14, URZ, UP2 ;  /* 0x000000ff0e0e7287 */ /* 0x000fe40009000000 */
[----:B------:R-:W-:Y:S02]  /*3860*/  UIADD3 UR36, UPT, UPT, UR28, 0x4, URZ ;  /* 0x000000041c247890 */ /* 0x000fe4000fffe0ff */
[----:B------:R-:W-:Y:S01]  /*3870*/  @UP1 ULEA UR26, UR14, UR5, 0x3 ;  /* 0x000000050e1a1291 */ /* 0x000fe2000f8e18ff */
[----:B------:R-:W-:Y:S01]  /*3880*/  LOP3.LUT R8, R8, UR27, RZ, 0x3c, !PT ;  /* 0x0000001b08087c12 */ /* 0x000fe2000f8e3cff */
[----:B------:R-:W-:Y:S02]  /*3890*/  UIADD3 UR32, UPT, UPT, UR28, 0x6, URZ ;  /* 0x000000061c207890 */ /* 0x000fe4000fffe0ff */
[----:B------:R-:W-:Y:S01]  /*38a0*/  UIADD3 UR6, UPT, UPT, UR6, 0x68, URZ ;  /* 0x0000006806067890 */ /* 0x000fe2000fffe0ff */
[----:B-1----:R-:W-:Y:S01]  /*38b0*/  @P0 SHF.L.U32 R0, R8, 0x1f, RZ ;  /* 0x0000001f08000819 */ /* 0x002fe200000006ff */
[----:B------:R-:W-:Y:S01]  /*38c0*/  UIADD3 UR12, UPT, UPT, UR12, -0x1, URZ ;  /* 0xffffffff0c0c7890 */ /* 0x000fe2000fffe0ff */
[----:B------:R-:W-:Y:S02]  /*38d0*/  UMOV UR29, 0x40004040 ;  /* 0x40004040001d7882 */ /* 0x000fe40000000000 */
[----:B------:R2:W3:Y:S01]  /*38e0*/  @P0 SYNCS.PHASECHK.TRANS64.TRYWAIT P2, [UR26], R0 ;  /* 0x00000000ff0005a7 */ /* 0x0004e2000804111a */
[----:B------:R-:W-:Y:S01]  /*38f0*/  ULEA UR26, UR17, UR10, 0x9 ;  /* 0x0000000a111a7291 */ /* 0x000fe2000f8e48ff */
[----:B------:R-:W-:Y:S01]  /*3900*/  UMOV UR27, 0x40004040 ;  /* 0x40004040001b7882 */ /* 0x000fe20000000000 */
[----:B------:R-:W-:Y:S02]  /*3910*/  UMOV UR41, 0x40004040 ;  /* 0x4000404000297882 */ /* 0x000fe40000000000 */
[----:B------:R-:W-:Y:S02]  /*3920*/  UIADD3 UR38, UPT, UPT, UR26, 0x2, URZ ;  /* 0x000000021a267890 */ /* 0x000fe4000fffe0ff */
[----:B------:R-:W-:Y:S02]  /*3930*/  UIADD3 UR34, UPT, UPT, UR26, 0x4, URZ ;  /* 0x000000041a227890 */ /* 0x000fe4000fffe0ff */
[----:B------:R-:W-:Y:S01]  /*3940*/  UIADD3 UR30, UPT, UPT, UR26, 0x6, URZ ;  /* 0x000000061a1e7890 */ /* 0x000fe2000fffe0ff */
[----:B------:R2:W-:Y:S01]  /*3950*/  UTCQMMA gdesc[UR26], gdesc[UR28], tmem[UR8], tmem[UR24], idesc[UR25], UP4 ;  /* 0x00ff181c1a0075ea */ /* 0x0005e2000a000308 */
[----:B------:R-:W-:Y:S01]  /*3960*/  UPLOP3.LUT UP4, UPT, UPT, UPT, UPT, 0x80, 0x8 ;  /* 0x000000000008789c */ /* 0x000fe20003f8f070 */
[----:B------:R-:W-:Y:S01]  /*3970*/  UMOV UR39, 0x40004040 ;  /* 0x4000404000277882 */ /* 0x000fe20000000000 */
[----:B------:R-:W-:Y:S01]  /*3980*/  UMOV UR37, 0x40004040 ;  /* 0x4000404000257882 */ /* 0x000fe20000000000 */
[----:B------:R2:W-:Y:S01]  /*3990*/  UTCQMMA gdesc[UR38], gdesc[UR40], tmem[UR8], tmem[UR22], idesc[UR23], UPT ;  /* 0x00ff1628260075ea */ /* 0x0005e2000b800308 */
[----:B------:R-:W-:Y:S01]  /*39a0*/  UMOV UR35, 0x40004040 ;  /* 0x4000404000237882 */ /* 0x000fe20000000000 */
[----:B------:R-:W-:Y:S01]  /*39b0*/  UMOV UR33, 0x40004040 ;  /* 0x4000404000217882 */ /* 0x000fe20000000000 */
[----:B------:R-:W-:Y:S01]  /*39c0*/  UMOV UR31, 0x40004040 ;  /* 0x40004040001f7882 */ /* 0x000fe20000000000 */
[----:B------:R2:W-:Y:S01]  /*39d0*/  UTCQMMA gdesc[UR34], gdesc[UR36], tmem[UR8], tmem[UR20], idesc[UR21], UPT ;  /* 0x00ff1424220075ea */ /* 0x0005e2000b800308 */
[----:B------:R2:W-:Y:S01]  /*39e0*/  UTCQMMA gdesc[UR30], gdesc[UR32], tmem[UR8], tmem[UR18], idesc[UR19], UPT ;  /* 0x00ff12201e0075ea */ /* 0x0005e2000b800308 */
[----:B------:R2:W-:Y:S01]  /*39f0*/  UTCBAR [UR6], URZ ;  /* 0x000000ff060073e9 */ /* 0x0005e200080000ff */
[----:B------:R-:W-:Y:S01]  /*3a00*/  UMOV UR17, UR14 ;  /* 0x0000000e00117c82 */ /* 0x000fe20008000000 */
[----:B------:R-:W-:Y:S05]  /*3a10*/  BRA.U UP0, `(.L_x_68) ;  /* 0xfffffffd00507547 */ /* 0x000fea000b83ffff */
.L_x_65:
[----:B------:R-:W-:Y:S01]  /*3a20*/  UIADD3 UR15, UPT, UPT, UR15, 0x1, URZ ;  /* 0x000000010f0f7890 */ /* 0x000fe2000fffe0ff */
[C---:B------:R-:W-:Y:S01]  /*3a30*/  ISETP.NE.AND P0, PT, R10.reuse, 0x2, PT ;  /* 0x000000020a00780c */ /* 0x040fe20003f05270 */
[----:B------:R-:W-:Y:S02]  /*3a40*/  UIADD3 UR7, UPT, UPT, UR7, 0x110, URZ ;  /* 0x0000011007077890 */ /* 0x000fe4000fffe0ff */
[----:B------:R-:W-:Y:S01]  /*3a50*/  UISETP.NE.AND UP0, UPT, UR15, 0x4, UPT ;  /* 0x000000040f00788c */ /* 0x000fe2000bf05270 */
[----:B-12---:R-:W-:Y:S02]  /*3a60*/  SEL R0, RZ, 0x1, P0 ;  /* 0x00000001ff007807 */ /* 0x006fe40000000000 */
[----:B------:R-:W-:Y:S01]  /*3a70*/  SEL R10, R10, RZ, P0 ;  /* 0x000000ff0a0a7207 */ /* 0x000fe20000000000 */
[----:B------:R-:W-:Y:S01]  /*3a80*/  USEL UR6, URZ, 0x1, UP0 ;  /* 0x00000001ff067887 */ /* 0x000fe20008000000 */
[----:B------:R-:W-:Y:S01]  /*3a90*/  LOP3.LUT R9, R9, R0, RZ, 0x3c, !PT ;  /* 0x0000000009097212 */ /* 0x000fe200078e3cff */
[----:B------:R-:W-:Y:S01]  /*3aa0*/  USEL UR15, UR15, URZ, UP0 ;  /* 0x000000ff0f0f7287 */ /* 0x000fe20008000000 */
[----:B------:R1:W-:Y:S03]  /*3ab0*/  UTCBAR [UR7], URZ ;  /* 0x000000ff070073e9 */ /* 0x0003e600080000ff */
[----:B------:R-:W-:Y:S01]  /*3ac0*/  LOP3.LUT R11, R11, UR6, RZ, 0x3c, !PT ;  /* 0x000000060b0b7c12 */ /* 0x000fe2000f8e3cff */
[----:B------:R-:W-:Y:S07]  /*3ad0*/  @P1 BRA `(.L_x_69) ;  /* 0xfffffff800881947 */ /* 0x000fee000383ffff */
[----:B------:R-:W2:Y:S01]  /*3ae0*/  S2UR UR4, SR_CgaCtaId ;  /* 0x00000000000479c3 */ /* 0x000ea20000008800 */
[----:B------:R-:W-:Y:S01]  /*3af0*/  ELECT P0, URZ, PT ;  /* 0x0000000000ff782f */ /* 0x000fe20003800000 */
[----:B------:R-:W-:Y:S01]  /*3b00*/  IMAD.MOV.U32 R0, RZ, RZ, 0x1 ;  /* 0x00000001ff007424 */ /* 0x000fe200078e00ff */
[----:B------:R-:W-:Y:S01]  /*3b10*/  UIADD3 UR5, UPT, UPT, UR5, 0x130, URZ ;  /* 0x0000013005057890 */ /* 0x000fe2000fffe0ff */
[----:B------:R-:W-:Y:S01]  /*3b20*/  SHF.L.U32 R3, R11, 0x1f, RZ ;  /* 0x0000001f0b037819 */ /* 0x000fe200000006ff */
[----:B------:R-:W-:-:S03]  /*3b30*/  UMOV UR6, 0x40 ;  /* 0x0000004000067882 */ /* 0x000fc60000000000 */
[----:B------:R-:W-:Y:S01]  /*3b40*/  UVIRTCOUNT.DEALLOC.SMPOOL 0x80 ;  /* 0x000000800000784c */ /* 0x000fe20000000000 */
[----:B--2---:R-:W-:Y:S02]  /*3b50*/  ULEA UR4, UR4, UR6, 0x18 ;  /* 0x0000000604047291 */ /* 0x004fe4000f8ec0ff */
[----:B------:R-:W-:-:S07]  /*3b60*/  ULEA UR6, UR15, UR5, 0x3 ;  /* 0x000000050f067291 */ /* 0x000fce000f8e18ff */
[----:B------:R2:W-:Y:S02]  /*3b70*/  @P0 STS.U8 [UR4+0x1c], R0 ;  /* 0x00001c00ff000988 */ /* 0x0005e40008000004 */
[----:B------:R-:W4:Y:S02]  /*3b80*/  SYNCS.PHASECHK.TRANS64.TRYWAIT P0, [UR6], R3 ;  /* 0x00000003ff0075a7 */ /* 0x000f240008001106 */
[----:B--2-4-:R-:W-:Y:S05]  /*3b90*/  @!P0 BRA `(.L_x_70) ;  /* 0x00000034001c8947 */ /* 0x014fea0003800000 */
.L_x_143:
[----:B-1----:R-:W-:-:S04]  /*3ba0*/  UIADD3 UR7, UPT, UPT, UR15, 0x1, URZ ;  /* 0x000000010f077890 */ /* 0x002fc8000fffe0ff */
[----:B------:R-:W-:-:S04]  /*3bb0*/  UISETP.NE.AND UP0, UPT, UR7, 0x4, UPT ;  /* 0x000000040700788c */ /* 0x000fc8000bf05270 */
[----:B------:R-:W-:Y:S02]  /*3bc0*/  USEL UR8, URZ, 0x1, UP0 ;  /* 0x00000001ff087887 */ /* 0x000fe40008000000 */
[----:B------:R-:W-:-:S04]  /*3bd0*/  USEL UR7, UR7, URZ, UP0 ;  /* 0x000000ff07077287 */ /* 0x000fc80008000000 */
[----:B------:R-:W-:Y:S01]  /*3be0*/  ULEA UR6, UR7, UR5, 0x3 ;  /* 0x0000000507067291 */ /* 0x000fe2000f8e18ff */
[----:B------:R-:W-:-:S04]  /*3bf0*/  LOP3.LUT R2, R11, UR8, RZ, 0x3c, !PT ;  /* 0x000000080b027c12 */ /* 0x000fc8000f8e3cff */
[----:B--2---:R-:W-:-:S04]  /*3c00*/  SHF.L.U32 R3, R2, 0x1f, RZ ;  /* 0x0000001f02037819 */ /* 0x004fc800000006ff */
[----:B------:R-:W1:Y:S02]  /*3c10*/  SYNCS.PHASECHK.TRANS64.TRYWAIT P0, [UR6], R3 ;  /* 0x00000003ff0075a7 */ /* 0x000e640008001106 */
[----:B-1----:R-:W-:Y:S05]  /*3c20*/  @!P0 BRA `(.L_x_71) ;  /* 0x0000003400108947 */ /* 0x002fea0003800000 */
.L_x_145:
        /* <DEDUP_REMOVED lines=9> */
.L_x_147:
[----:B------:R-:W-:-:S04]  /*3cc0*/  UIADD3 UR7, UPT, UPT, UR7, 0x1, URZ ;  /* 0x0000000107077890 */ /* 0x000fc8000fffe0ff */
[----:B------:R-:W-:-:S04]  /*3cd0*/  UISETP.NE.AND UP0, UPT, UR7, 0x4, UPT ;  /* 0x000000040700788c */ /* 0x000fc8000bf05270 */
[----:B------:R-:W-:Y:S02]  /*3ce0*/  USEL UR6, URZ, 0x1, UP0 ;  /* 0x00000001ff067887 */ /* 0x000fe40008000000 */
[----:B------:R-:W-:-:S04]  /*3cf0*/  USEL UR7, UR7, URZ, UP0 ;  /* 0x000000ff07077287 */ /* 0x000fc80008000000 */
[----:B------:R-:W-:Y:S01]  /*3d00*/  ULEA UR7, UR7, UR5, 0x3 ;  /* 0x0000000507077291 */ /* 0x000fe2000f8e18ff */
[----:B-1----:R-:W-:-:S04]  /*3d10*/  LOP3.LUT R3, R2, UR6, RZ, 0x3c, !PT ;  /* 0x0000000602037c12 */ /* 0x002fc8000f8e3cff */
[----:B------:R-:W-:-:S04]  /*3d20*/  SHF.L.U32 R3, R3, 0x1f, RZ ;  /* 0x0000001f03037819 */ /* 0x000fc800000006ff */
[----:B------:R-:W1:Y:S02]  /*3d30*/  SYNCS.PHASECHK.TRANS64.TRYWAIT P0, [UR7], R3 ;  /* 0x00000003ff0075a7 */ /* 0x000e640008001107 */
[----:B-1----:R-:W-:Y:S05]  /*3d40*/  @!P0 BRA `(.L_x_73) ;  /* 0x0000003000f88947 */ /* 0x002fea0003800000 */
.L_x_149:
[----:B------:R-:W-:Y:S01]  /*3d50*/  NOP ;  /* 0x0000000000007918 */ /* 0x000fe20000000000 */
[----:B-1----:R-:W1:Y:S01]  /*3d60*/  LDS R0, [UR4+0x14] ;  /* 0x00001404ff007984 */ /* 0x002e620008000800 */
[----:B------:R-:W-:Y:S01]  /*3d70*/  ULOP3.LUT UR6, UR16, 0xffff, URZ, 0xc0, !UPT ;  /* 0x0000ffff10067892 */ /* 0x000fe2000f8ec0ff */
[----:B------:R-:W-:Y:S01]  /*3d80*/  UMOV UR8, 0xffff ;  /* 0x0000ffff00087882 */ /* 0x000fe20000000000 */
[----:B------:R-:W-:Y:S02]  /*3d90*/  UMOV UR5, 0x1 ;  /* 0x0000000100057882 */ /* 0x000fe40000000000 */
[----:B------:R-:W-:-:S04]  /*3da0*/  USHF.R.U32.HI UR6, URZ, 0x5, UR6 ;  /* 0x00000005ff067899 */ /* 0x000fc80008011606 */
[----:B------:R-:W-:Y:S02]  /*3db0*/  USHF.L.U32 UR8, UR8, UR6, URZ ;  /* 0x0000000608087299 */ /* 0x000fe400080006ff */
[----:B------:R-:W-:-:S04]  /*3dc0*/  USHF.L.U32 UR5, UR5, UR6, URZ ;  /* 0x0000000605057299 */ /* 0x000fc800080006ff */
[----:B-1----:R-:W-:-:S04]  /*3dd0*/  LOP3.LUT R0, R0, UR8, RZ, 0xc0, !PT ;  /* 0x0000000800007c12 */ /* 0x002fc8000f8ec0ff */
[----:B------:R-:W-:-:S13]  /*3de0*/  ISETP.NE.AND P0, PT, R0, UR8, PT ;  /* 0x0000000800007c0c */ /* 0x000fda000bf05270 */
[----:B------:R-:W-:Y:S05]  /*3df0*/  @P0 BRA `(.L_x_74) ;  /* 0x0000000000580947 */ /* 0x000fea0003800000 */
[----:B------:R-:W1:Y:S02]  /*3e00*/  LDS R0, [UR4+0x18] ;  /* 0x00001804ff007984 */ /* 0x000e640008000800 */
[----:B-1----:R-:W-:-:S04]  /*3e10*/  LOP3.LUT R0, R0, UR5, RZ, 0xc0, !PT ;  /* 0x0000000500007c12 */ /* 0x002fc8000f8ec0ff */
[----:B------:R-:W-:-:S13]  /*3e20*/  ISETP.NE.AND P0, PT, R0, UR5, PT ;  /* 0x0000000500007c0c */ /* 0x000fda000bf05270 */
[----:B------:R-:W-:Y:S05]  /*3e30*/  @P0 BRA `(.L_x_75) ;  /* 0x00000000003c0947 */ /* 0x000fea0003800000 */
[----:B------:R-:W1:Y:S01]  /*3e40*/  S2R R2, SR_LANEID ;  /* 0x0000000000027919 */ /* 0x000e620000000000 */
[----:B------:R-:W-:Y:S01]  /*3e50*/  ULOP3.LUT UR8, URZ, UR8, URZ, 0x33, !UPT ;  /* 0x00000008ff087292 */ /* 0x000fe2000f8e33ff */
[----:B------:R-:W-:Y:S01]  /*3e60*/  LOP3.LUT R4, RZ, UR5, RZ, 0x33, !PT ;  /* 0x00000005ff047c12 */ /* 0x000fe2000f8e33ff */
[----:B------:R-:W-:Y:S02]  /*3e70*/  VOTEU.ANY UR7, UPT, PT ;  /* 0x0000000000077886 */ /* 0x000fe400038e0100 */
[----:B------:R-:W-:Y:S01]  /*3e80*/  UFLO.U32 UR7, UR7 ;  /* 0x00000007000772bd */ /* 0x000fe200080e0000 */
[----:B------:R-:W2:Y:S01]  /*3e90*/  REDUX UR5, R4 ;  /* 0x00000000040573c4 */ /* 0x000ea20000000000 */
[----:B------:R-:W-:-:S06]  /*3ea0*/  IMAD.U32 R0, RZ, RZ, UR8 ;  /* 0x00000008ff007e24 */ /* 0x000fcc000f8e00ff */
[----:B------:R4:W-:Y:S01]  /*3eb0*/  UTCATOMSWS.AND URZ, UR8 ;  /* 0x0000000800ff79e3 */ /* 0x0009e20008000000 */
[----:B------:R-:W3:Y:S01]  /*3ec0*/  REDUX UR6, R0 ;  /* 0x00000000000673c4 */ /* 0x000ee20000000000 */
[----:B-1----:R-:W-:Y:S01]  /*3ed0*/  ISETP.EQ.U32.AND P0, PT, R2, UR7, PT ;  /* 0x0000000702007c0c */ /* 0x002fe2000bf02070 */
[----:B--2---:R-:W-:Y:S01]  /*3ee0*/  IMAD.U32 R2, RZ, RZ, UR5 ;  /* 0x00000005ff027e24 */ /* 0x004fe2000f8e00ff */
[----:B---3--:R-:W-:-:S11]  /*3ef0*/  MOV R3, UR6 ;  /* 0x0000000600037c02 */ /* 0x008fd60008000f00 */
[----:B------:R4:W-:Y:S04]  /*3f00*/  @P0 ATOMS.AND RZ, [UR4+0x14], R3 ;  /* 0x00001403ffff098c */ /* 0x0009e8000a800004 */
[----:B------:R4:W-:Y:S01]  /*3f10*/  @P0 ATOMS.AND RZ, [UR4+0x18], R2 ;  /* 0x00001802ffff098c */ /* 0x0009e2000a800004 */
[----:B------:R-:W-:Y:S05]  /*3f20*/  BRA `(.L_x_76) ;  /* 0x0000000000147947 */ /* 0x000fea0003800000 */
.L_x_75:
[----:B------:R-:W-:Y:S02]  /*3f30*/  MOV R2, 0x3f50 ;  /* 0x00003f5000027802 */ /* 0x000fe40000000f00 */
[----:B---3-5:R-:W-:Y:S05]  /*3f40*/  CALL.REL.NOINC `($__internal_0_$__cuda_sm10x_tcgen05_guardrail_trap_col_being_dealloced_not_returned_by_alloc) ;  /* 0x0000003400147944 */ /* 0x028fea0003c00000 */
[----:B------:R-:W-:Y:S05]  /*3f50*/  BRA `(.L_x_76) ;  /* 0x0000000000087947 */ /* 0x000fea0003800000 */
.L_x_74:
[----:B------:R-:W-:Y:S02]  /*3f60*/  MOV R2, 0x3f80 ;  /* 0x00003f8000027802 */ /* 0x000fe40000000f00 */
[----:B---3-5:R-:W-:Y:S05]  /*3f70*/  CALL.REL.NOINC `($__internal_2_$__cuda_sm10x_tcgen05_guardrail_trap_unallocated_columns_being_dealloced) ;  /* 0x0000003400207944 */ /* 0x028fea0003c00000 */
.L_x_76:
[----:B------:R-:W-:Y:S01]  /*3f80*/  NOP ;  /* 0x0000000000007918 */ /* 0x000fe20000000000 */
[----:B----4-:R-:W-:Y:S05]  /*3f90*/  EXIT ;  /* 0x000000000000794d */ /* 0x010fea0003800000 */
.L_x_58:
[----:B------:R-:W-:-:S09]  /*3fa0*/  UISETP.NE.OR UP2, UPT, UR8, 0x3, !UP2 ;  /* 0x000000030800788c */ /* 0x000fd2000d745670 */
[----:B------:R-:W-:Y:S05]  /*3fb0*/  BRA.U UP2, `(.L_x_77) ;  /* 0x0000000902c87547 */ /* 0x000fea000b800000 */
[----:B------:R-:W1:Y:S01]  /*3fc0*/  LDCU.64 UR6, c[0x0][0x888] ;  /* 0x00011100ff0677ac */ /* 0x000e620008000a00 */
[----:B------:R-:W2:Y:S01]  /*3fd0*/  LDC R0, c[0x0][0xb30] ;  /* 0x0002cc00ff007b82 */ /* 0x000ea20000000800 */
[----:B------:R-:W-:Y:S01]  /*3fe0*/  IMAD.MOV.U32 R30, RZ, RZ, 0x1 ;  /* 0x00000001ff1e7424 */ /* 0x000fe200078e00ff */
[----:B------:R-:W-:Y:S01]  /*3ff0*/  CS2R R28, SRZ ;  /* 0x00000000001c7805 */ /* 0x000fe2000001ff00 */
[----:B------:R-:W4:Y:S01]  /*4000*/  LDCU.64 UR4, c[0x0][0x890] ;  /* 0x00011200ff0477ac */ /* 0x000f220008000a00 */
[----:B------:R-:W-:Y:S01]  /*4010*/  IMAD.MOV.U32 R25, RZ, RZ, 0x1000 ;  /* 0x00001000ff197424 */ /* 0x000fe200078e00ff */
[----:B------:R-:W-:-:S03]  /*4020*/  UMOV UR8, 0x400 ;  /* 0x0000040000087882 */ /* 0x000fc60000000000 */
[----:B------:R-:W3:Y:S01]  /*4030*/  LDC R19, c[0x0][0x370] ;  /* 0x0000dc00ff137b82 */ /* 0x000ee20000000800 */
[----:B------:R-:W-:-:S07]  /*4040*/  UPLOP3.LUT UP1, UPT, UPT, UPT, UPT, 0x40, 0x4 ;  /* 0x000000000004789c */ /* 0x000fce0003f2e870 */
[----:B------:R-:W3:Y:S01]  /*4050*/  LDC R2, c[0x0][0xb0c] ;  /* 0x0002c300ff027b82 */ /* 0x000ee20000000800 */
[----:B-1----:R-:W-:Y:S02]  /*4060*/  UISETP.NE.U32.AND UP2, UPT, UR6, URZ, UPT ;  /* 0x000000ff0600728c */ /* 0x002fe4000bf45070 */
[----:B------:R-:W-:Y:S02]  /*4070*/  ULEA UR6, UR37, UR8, 0x18 ;  /* 0x0000000825067291 */ /* 0x000fe4000f8ec0ff */
[----:B------:R-:W-:Y:S02]  /*4080*/  UISETP.NE.AND.EX UP2, UPT, UR7, URZ, UPT, UP2 ;  /* 0x000000ff0700728c */ /* 0x000fe4000bf45320 */
[----:B------:R-:W-:Y:S01]  /*4090*/  UIADD3 UR7, UPT, UPT, UR6, 0xd0, URZ ;  /* 0x000000d006077890 */ /* 0x000fe2000fffe0ff */
[----:B------:R-:W1:Y:S01]  /*40a0*/  LDC R18, c[0x0][0xb20] ;  /* 0x0002c800ff127b82 */ /* 0x000e620000000800 */
[----:B----4-:R-:W-:Y:S01]  /*40b0*/  UISETP.NE.U32.AND UP3, UPT, UR4, URZ, UPT ;  /* 0x000000ff0400728c */ /* 0x010fe2000bf65070 */
[----:B--2---:R-:W-:Y:S01]  /*40c0*/  ISETP.NE.AND P1, PT, R0, 0x1, PT ;  /* 0x000000010000780c */ /* 0x004fe20003f25270 */
[----:B------:R-:W-:-:S02]  /*40d0*/  UPRMT UR37, UR37, 0x654, UR7 ;  /* 0x0000065425257896 */ /* 0x000fc40008000007 */
[----:B------:R-:W-:-:S03]  /*40e0*/  UISETP.NE.AND.EX UP3, UPT, UR5, URZ, UPT, UP3 ;  /* 0x000000ff0500728c */ /* 0x000fc6000bf65330 */
[----:B------:R-:W2:Y:S08]  /*40f0*/  LDC.64 R32, c[0x0][0x348] ;  /* 0x0000d200ff207b82 */ /* 0x000eb00000000a00 */
[----:B------:R-:W4:Y:S08]  /*4100*/  LDC.64 R16, c[0x0][0xb10] ;  /* 0x0002c400ff107b82 */ /* 0x000f300000000a00 */
[----:B------:R-:W1:Y:S08]  /*4110*/  LDC.64 R6, c[0x0][0xb18] ;  /* 0x0002c600ff067b82 */ /* 0x000e700000000a00 */
[----:B------:R-:W1:Y:S08]  /*4120*/  LDC.64 R4, c[0x0][0xb28] ;  /* 0x0002ca00ff047b82 */ /* 0x000e700000000a00 */
[----:B---3--:R-:W1:Y:S02]  /*4130*/  LDC R24, c[0x0][0x374] ;  /* 0x0000dd00ff187b82 */ /* 0x008e640000000800 */
.L_x_85:
[C---:B------:R-:W-:Y:S02]  /*4140*/  LEA R0, R29.reuse, UR6, 0x3 ;  /* 0x000000061d007c11 */ /* 0x040fe4000f8e18ff */
[----:B------:R-:W-:Y:S02]  /*4150*/  SHF.L.U32 R3, R28, 0x1f, RZ ;  /* 0x0000001f1c037819 */ /* 0x000fe400000006ff */
[----:B------:R-:W-:Y:S02]  /*4160*/  LEA R20, R29, UR6, 0x4 ;  /* 0x000000061d147c11 */ /* 0x000fe4000f8e20ff */
[----:B---3--:R-:W3:Y:S02]  /*4170*/  SYNCS.PHASECHK.TRANS64.TRYWAIT P0, [R0+URZ+0xf0], R3 ;  /* 0x0000f003000075a7 */ /* 0x008ee400080011ff */
[----:B---3--:R-:W-:Y:S05]  /*4180*/  @!P0 BRA `(.L_x_78) ;  /* 0x0000003000008947 */ /* 0x008fea0003800000 */
.L_x_150:
[----:B------:R-:W-:Y:S01]  /*4190*/  ISETP.GE.AND P0, PT, R40, 0x1, PT ;  /* 0x000000012800780c */ /* 0x000fe20003f06270 */
[----:B------:R-:W1:Y:S01]  /*41a0*/  LDS.128 R20, [R20+0x180] ;  /* 0x0001800014147984 */ /* 0x000e620000000c00 */
[----:B------:R-:W-:Y:S01]  /*41b0*/  ISETP.NE.U32.AND P4, PT, RZ, UR4, PT ;  /* 0x00000004ff007c0c */ /* 0x000fe2000bf85070 */
[----:B---3--:R-:W-:Y:S01]  /*41c0*/  VIADD R0, R0, 0x100 ;  /* 0x0000010000007836 */ /* 0x008fe20000000000 */
[----:B------:R-:W-:Y:S02]  /*41d0*/  SHF.L.U32 R26, R30, 0x1f, RZ ;  /* 0x0000001f1e1a7819 */ /* 0x000fe400000006ff */
[----:B------:R-:W-:Y:S02]  /*41e0*/  ISETP.NE.AND.EX P4, PT, RZ, UR5, PT, P4 ;  /* 0x00000005ff007c0c */ /* 0x000fe4000bf85340 */
[----:B------:R-:W-:Y:S01]  /*41f0*/  PRMT R0, RZ, 0x654, R0 ;  /* 0x00000654ff007816 */ /* 0x000fe20000000000 */
[----:B------:R-:W-:Y:S01]  /*4200*/  @!PT LDS RZ, [RZ] ;  /* 0x00000000fffff984 */ /* 0x000fe20000000800 */
[----:B------:R-:W-:Y:S01]  /*4210*/  @!PT LDS RZ, [RZ] ;  /* 0x00000000fffff984 */ /* 0x000fe20000000800 */
[----:B------:R-:W-:Y:S01]  /*4220*/  @!PT LDS RZ, [RZ] ;  /* 0x00000000fffff984 */ /* 0x000fe20000000800 */
[----:B------:R-:W-:Y:S01]  /*4230*/  @!PT LDS RZ, [RZ] ;  /* 0x00000000fffff984 */ /* 0x000fe20000000800 */
[----:B------:R3:W-:Y:S06]  /*4240*/  MEMBAR.ALL.CTA ;  /* 0x0000000000007992 */ /* 0x0007ec0000008000 */
[----:B---3--:R-:W3:Y:S02]  /*4250*/  FENCE.VIEW.ASYNC.S ;  /* 0x00000000000073c6 */ /* 0x008ee40000000000 */
[----:B---3--:R3:W-:Y:S01]  /*4260*/  SYNCS.ARRIVE.TRANS64.RED.A1T0 RZ, [R0+URZ], RZ ;  /* 0x000000ff00ff79a7 */ /* 0x0087e200081004ff */
[----:B-1----:R-:W-:Y:S11]  /*4270*/  LOP3.LUT P3, RZ, R22, 0x1, RZ, 0xc0, !PT ;  /* 0x0000000116ff7812 */ /* 0x002ff6000786c0ff */
[----:B------:R-:W-:Y:S02]  /*4280*/  @!UPT UIADD3 URZ, UPT, UPT, URZ, URZ, URZ ;  /* 0x000000fffffff290 */ /* 0x000fe4000fffe0ff */
[----:B------:R-:W-:Y:S02]  /*4290*/  @P3 MOV R13, R20 ;  /* 0x00000014000d3202 */ /* 0x000fe40000000f00 */
[----:B------:R-:W-:Y:S01]  /*42a0*/  @P3 LOP3.LUT R8, R21, 0xffff, RZ, 0xc0, !PT ;  /* 0x0000ffff15083812 */ /* 0x000fe200078ec0ff */
[----:B---3--:R-:W-:Y:S06]  /*42b0*/  @!P0 BRA `(.L_x_79) ;  /* 0x0000000000a48947 */ /* 0x008fec0003800000 */
[----:B------:R-:W-:Y:S01]  /*42c0*/  IMAD.HI.U32 R31, R24, R7, RZ ;  /* 0x00000007181f7227 */ /* 0x000fe200078e00ff */
[----:B------:R-:W-:Y:S02]  /*42d0*/  ISETP.NE.AND P0, PT, R6, 0x1, PT ;  /* 0x000000010600780c */ /* 0x000fe40003f05270 */
[----:B------:R-:W-:Y:S01]  /*42e0*/  ISETP.NE.AND P2, PT, R40, 0x1, PT ;  /* 0x000000012800780c */ /* 0x000fe20003f45270 */
[----:B----4-:R-:W-:Y:S01]  /*42f0*/  IMAD.HI.U32 R34, R19, R16, RZ ;  /* 0x0000001013227227 */ /* 0x010fe200078e00ff */
[----:B------:R-:W-:Y:S02]  /*4300*/  SHF.R.U32.HI R31, RZ, R18, R31 ;  /* 0x00000012ff1f7219 */ /* 0x000fe4000001161f */
[----:B------:R-:W-:Y:S01]  /*4310*/  ISETP.NE.AND P5, PT, R2, 0x1, PT ;  /* 0x000000010200780c */ /* 0x000fe20003fa5270 */
[----:B------:R-:W-:Y:S01]  /*4320*/  IMAD.HI.U32 R36, R13, R16, RZ ;  /* 0x000000100d247227 */ /* 0x000fe200078e00ff */
[----:B------:R-:W-:Y:S02]  /*4330*/  SHF.R.U32.HI R34, RZ, R17, R34 ;  /* 0x00000011ff227219 */ /* 0x000fe40000011622 */
[----:B------:R-:W-:Y:S01]  /*4340*/  SEL R3, R24, R31, !P0 ;  /* 0x0000001f18037207 */ /* 0x000fe20004000000 */
[C---:B------:R-:W-:Y:S01]  /*4350*/  IMAD.HI.U32 R31, R8.reuse, R7, RZ ;  /* 0x00000007081f7227 */ /* 0x040fe200078e00ff */
[----:B------:R-:W-:Y:S02]  /*4360*/  SEL R11, R19, R34, !P5 ;  /* 0x00000022130b7207 */ /* 0x000fe40006800000 */
[----:B------:R-:W-:Y:S01]  /*4370*/  SHF.R.U32.HI R36, RZ, R17, R36 ;  /* 0x00000011ff247219 */ /* 0x000fe20000011624 */
[----:B------:R-:W-:Y:S01]  /*4380*/  IMAD.HI.U32 R38, R3, R4, RZ ;  /* 0x0000000403267227 */ /* 0x000fe200078e00ff */
[----:B------:R-:W-:Y:S03]  /*4390*/  SHF.R.U32.HI R31, RZ, R18, R31 ;  /* 0x00000012ff1f7219 */ /* 0x000fe6000001161f */
[----:B------:R-:W-:Y:S01]  /*43a0*/  IMAD.HI.U32 R34, R11, R4, RZ ;  /* 0x000000040b227227 */ /* 0x000fe200078e00ff */
[----:B------:R-:W-:Y:S02]  /*43b0*/  @P2 SHF.R.U32.HI R3, RZ, R5, R38 ;  /* 0x00000005ff032219 */ /* 0x000fe40000011626 */
[----:B------:R-:W-:Y:S02]  /*43c0*/  SEL R9, R8, R31, !P0 ;  /* 0x0000001f08097207 */ /* 0x000fe40004000000 */
[----:B------:R-:W-:Y:S01]  /*43d0*/  @P2 SHF.R.U32.HI R11, RZ, R5, R34 ;  /* 0x00000005ff0b2219 */ /* 0x000fe20000011622 */
[C---:B------:R-:W-:Y:S01]  /*43e0*/  IMAD R10, R40.reuse, R3, RZ ;  /* 0x00000003280a7224 */ /* 0x040fe200078e02ff */
[----:B------:R-:W-:Y:S01]  /*43f0*/  SEL R3, R13, R36, !P5 ;  /* 0x000000240d037207 */ /* 0x000fe20006800000 */
[C---:B------:R-:W-:Y:S03]  /*4400*/  IMAD.HI.U32 R14, R9.reuse, R4, RZ ;  /* 0x00000004090e7227 */ /* 0x040fe600078e00ff */
[----:B------:R-:W-:Y:S01]  /*4410*/  ISETP.GE.AND P0, PT, R9, R10, PT ;  /* 0x0000000a0900720c */ /* 0x000fe20003f06270 */
[C---:B------:R-:W-:Y:S01]  /*4420*/  IMAD R12, R40.reuse, R11, RZ ;  /* 0x0000000b280c7224 */ /* 0x040fe200078e02ff */
[-C--:B------:R-:W-:Y:S04]  /*4430*/  SHF.R.U32.HI R14, RZ, R5.reuse, R14 ;  /* 0x00000005ff0e7219 */ /* 0x080fe8000001160e */
[----:B------:R-:W-:Y:S02]  /*4440*/  ISETP.GE.OR P0, PT, R3, R12, P0 ;  /* 0x0000000c0300720c */ /* 0x000fe40000706670 */
[----:B------:R-:W-:Y:S05]  /*4450*/  SEL R15, R9, R14, !P2 ;  /* 0x0000000e090f7207 */ /* 0x000fea0005000000 */
[----:B------:R-:W-:Y:S04]  /*4460*/  IMAD.MOV R14, RZ, RZ, -R15 ;  /* 0x000000ffff0e7224 */ /* 0x000fe800078e0a0f */
[----:B------:R-:W-:Y:S02]  /*4470*/  IMAD R14, R40, R14, R9 ;  /* 0x0000000e280e7224 */ /* 0x000fe400078e0209 */
[C---:B------:R-:W-:Y:S05]  /*4480*/  @!P0 IMAD.HI.U32 R10, R3.reuse, R4, RZ ;  /* 0x00000004030a8227 */ /* 0x040fea00078e00ff */
[----:B------:R-:W-:Y:S04]  /*4490*/  @!P0 SHF.R.U32.HI R10, RZ, R5, R10 ;  /* 0x00000005ff0a8219 */ /* 0x000fe8000001160a */
[----:B------:R-:W-:Y:S01]  /*44a0*/  @!P0 SEL R0, R3, R10, !P2 ;  /* 0x0000000a03008207 */ /* 0x000fe20005000000 */
[----:B------:R-:W-:Y:S03]  /*44b0*/  IMAD.MOV R10, RZ, RZ, -R3 ;  /* 0x000000ffff0a7224 */ /* 0x000fe600078e0a03 */
[----:B------:R-:W-:Y:S01]  /*44c0*/  @!P0 IADD3 R15, PT, PT, R15, -R0, RZ ;  /* 0x800000000f0f8210 */ /* 0x000fe20007ffe0ff */
[----:B------:R-:W-:Y:S01]  /*44d0*/  @!P0 IMAD R0, R11, R14, R0 ;  /* 0x0000000e0b008224 */ /* 0x000fe200078e0200 */
[----:B------:R-:W-:Y:S01]  /*44e0*/  IADD3 R11, PT, PT, -R9, RZ, RZ ;  /* 0x000000ff090b7210 */ /* 0x000fe20007ffe1ff */
[----:B------:R-:W-:Y:S02]  /*44f0*/  IMAD R13, R2, R10, R13 ;  /* 0x0000000a020d7224 */ /* 0x000fe400078e020d */
[----:B------:R-:W-:Y:S02]  /*4500*/  @!P0 IMAD R9, R15, R40, R3 ;  /* 0x000000280f098224 */ /* 0x000fe400078e0203 */
[----:B------:R-:W-:Y:S02]  /*4510*/  @!P0 IMAD.MOV.U32 R3, RZ, RZ, R0 ;  /* 0x000000ffff038224 */ /* 0x000fe400078e0000 */
[----:B------:R-:W-:Y:S02]  /*4520*/  IMAD R8, R6, R11, R8 ;  /* 0x0000000b06087224 */ /* 0x000fe400078e0208 */
[----:B------:R-:W-:Y:S02]  /*4530*/  IMAD R13, R3, R2, R13 ;  /* 0x00000002030d7224 */ /* 0x000fe400078e020d */
[----:B------:R-:W-:Y:S02]  /*4540*/  IMAD R8, R9, R6, R8 ;  /* 0x0000000609087224 */ /* 0x000fe400078e0208 */
.L_x_79:
[----:B------:R-:W-:Y:S05]  /*4550*/  BRA.U UP1, `(.L_x_80) ;  /* 0x0000000101107547 */ /* 0x000fea000b800000 */
[----:B------:R-:W-:Y:S04]  /*4560*/  MOV R0, UR13 ;  /* 0x0000000d00007c02 */ /* 0x000fe80008000f00 */
[----:B------:R-:W-:Y:S04]  /*4570*/  SHF.L.U32 R3, R0, 0x1f, RZ ;  /* 0x0000001f00037819 */ /* 0x000fe800000006ff */
[----:B------:R-:W1:Y:S02]  /*4580*/  SYNCS.PHASECHK.TRANS64.TRYWAIT P0, [UR6+0xe8], R3 ;  /* 0x0000e803ff0075a7 */ /* 0x000e640008001106 */
[----:B-1----:R-:W-:Y:S05]  /*4590*/  @!P0 BRA `(.L_x_81) ;  /* 0x0000002c00108947 */ /* 0x002fea0003800000 */
.L_x_80:
[----:B------:R-:W-:Y:S05]  /*45a0*/  BRA.U !UP3, `(.L_x_82) ;  /* 0x000000010b347547 */ /* 0x000fea000b800000 */
[----:B------:R-:W-:Y:S01]  /*45b0*/  UPLOP3.LUT UP0, UPT, UPT, UPT, UP2, 0x80, 0x8 ;  /* 0x000000000008789c */ /* 0x000fe20003f0f020 */
[----:B-1----:R-:W-:Y:S02]  /*45c0*/  HFMA2 R0, -RZ, RZ, 0, 5.9604644775390625e-08 ;  /* 0x00000001ff007431 */ /* 0x002fe400000001ff */
[----:B------:R-:W-:Y:S03]  /*45d0*/  IMAD.MOV.U32 R96, RZ, RZ, 0x1 ;  /* 0x00000001ff607424 */ /* 0x000fe600078e00ff */
[----:B------:R-:W-:Y:S05]  /*45e0*/  PLOP3.LUT P0, PT, PT, PT, UP0, 0x80, 0x8 ;  /* 0x000000000008781c */ /* 0x000fea0003f0f008 */
[----:B------:R-:W1:Y:S01]  /*45f0*/  @UP0 LDCU.64 UR8, c[0x0][0x888] ;  /* 0x00011100ff0807ac */ /* 0x000e620008000a00 */
[----:B------:R-:W-:Y:S07]  /*4600*/  @UP0 UIMAD UR7, UR36, UR4, URZ ;  /* 0x00000004240702a4 */ /* 0x000fee000f8e02ff */
[----:B------:R-:W-:Y:S01]  /*4610*/  @!P0 PRMT R96, R0, 0x7610, R96 ;  /* 0x0000761000608816 */ /* 0x000fe20000000060 */
[----:B-1----:R-:W-:Y:S03]  /*4620*/  @UP0 UIMAD.WIDE UR8, UR7, 0x4, UR8 ;  /* 0x00000004070808a5 */ /* 0x002fe6000f8e0208 */
[----:B------:R-:W1:Y:S03]  /*4630*/  @!UP0 LDCU UR7, c[0x0][0x880] ;  /* 0x00011000ff0787ac */ /* 0x000e660008000800 */
[----:B------:R-:W-:Y:S01]  /*4640*/  IMAD.U32 R10, RZ, RZ, UR8 ;  /* 0x00000008ff0a7e24 */ /* 0x000fe2000f8e00ff */
[----:B------:R-:W-:Y:S05]  /*4650*/  MOV R11, UR9 ;  /* 0x00000009000b7c02 */ /* 0x000fea0008000f00 */
[----:B-----5:R3:W5:Y:S02]  /*4660*/  @P0 LDG.E R49, desc[UR40][R10.64] ;  /* 0x000000280a310981 */ /* 0x020764000c1e1900 */
[----:B-1-3--:R-:W-:Y:S07]  /*4670*/  @!P0 IMAD.U32 R49, RZ, RZ, UR7 ;  /* 0x00000007ff318e24 */ /* 0x00afee000f8e00ff */
.L_x_82:
[----:B-----5:R-:W-:Y:S01]  /*4680*/  @!P4 FSETP.EQ.AND P5, PT, R49, RZ, PT ;  /* 0x000000ff3100c20b */ /* 0x020fe20003fa2000 */
[----:B------:R-:W-:Y:S01]  /*4690*/  @!UPT UIADD3 URZ, UPT, UPT, URZ, URZ, URZ ;  /* 0x000000fffffff290 */ /* 0x000fe2000fffe0ff */
[----:B------:R-:W-:Y:S11]  /*46a0*/  @!P4 BRA `(.L_x_83) ;  /* 0x000000000014c947 */ /* 0x000ff60003800000 */
[----:B------:R-:W-:Y:S02]  /*46b0*/  LOP3.LUT P0, RZ, R96, 0xff, RZ, 0xc0, !PT ;  /* 0x000000ff60ff7812 */ /* 0x000fe4000780c0ff */
[----:B------:R-:W-:Y:S04]  /*46c0*/  PLOP3.LUT P5, PT, PT, PT, UP0, 0x80, 0x8 ;  /* 0x000000000008781c */ /* 0x000fe80003faf008 */
[----:B------:R-:W-:Y:S07]  /*46d0*/  PLOP3.LUT P5, PT, P5, PT, PT, 0x8, 0x80 ;  /* 0x000000000080781c */ /* 0x000fee0002fae170 */
[----:B------:R-:W-:Y:S11]  /*46e0*/  @P0 FSETP.EQ.AND P5, PT, R49, RZ, PT ;  /* 0x000000ff3100020b */ /* 0x000ff60003fa2000 */
[----:B------:R-:W-:Y:S02]  /*46f0*/  @!UPT UIADD3 URZ, UPT, UPT, URZ, URZ, URZ ;  /* 0x000000fffffff290 */ /* 0x000fe4000fffe0ff */
.L_x_83:
[----:B------:R-:W3:Y:S01]  /*4700*/  SYNCS.PHASECHK.TRANS64.TRYWAIT P4, [UR6+0xd8], R26 ;  /* 0x0000d81aff0075a7 */ /* 0x000ee20008081106 */
[----:B------:R-:W-:Y:S01]  /*4710*/  @P3 SHF.R.U32.HI R27, RZ, 0x10, R21 ;  /* 0x00000010ff1b3819 */ /* 0x000fe20000011615 */
[----:B------:R-:W-:Y:S01]  /*4720*/  VIADD R29, R29, 0x1 ;  /* 0x000000011d1d7836 */ /* 0x000fe20000000000 */
[----:B------:R-:W5:Y:S08]  /*4730*/  LDC.64 R14, c[0x0][0xb10] ;  /* 0x0002c400ff0e7b82 */ /* 0x000f700000000a00 */
[----:B------:R-:W2:Y:S08]  /*4740*/  LDC.64 R10, c[0x0][0xb18] ;  /* 0x0002c600ff0a7b82 */ /* 0x000eb00000000a00 */
[----:B-1----:R-:W1:Y:S08]  /*4750*/  @!P1 LDC R0, c[0x0][0xb20] ;  /* 0x0002c800ff009b82 */ /* 0x002e700000000800 */
[----:B------:R-:W4:Y:S01]  /*4760*/  @!P1 LDC R3, c[0x0][0xb0c] ;  /* 0x0002c300ff039b82 */ /* 0x000f220000000800 */
[----:B-----5:R-:W-:Y:S05]  /*4770*/  @!P1 IMAD.HI.U32 R14, R13, R14, RZ ;  /* 0x0000000e0d0e9227 */ /* 0x020fea00078e00ff */
[----:B------:R-:W-:Y:S01]  /*4780*/  @!P1 SHF.R.U32.HI R14, RZ, R15, R14 ;  /* 0x0000000fff0e9219 */ /* 0x000fe2000001160e */
[----:B--2---:R-:W-:Y:S01]  /*4790*/  @!P1 IMAD.HI.U32 R11, R8, R11, RZ ;  /* 0x0000000b080b9227 */ /* 0x004fe200078e00ff */
[----:B------:R-:W-:Y:S04]  /*47a0*/  @!P1 ISETP.NE.AND P0, PT, R10, 0x1, PT ;  /* 0x000000010a00980c */ /* 0x000fe80003f05270 */
[----:B-1----:R-:W-:Y:S02]  /*47b0*/  @!P1 SHF.R.U32.HI R9, RZ, R0, R11 ;  /* 0x00000000ff099219 */ /* 0x002fe4000001160b */
[----:B----4-:R-:W-:Y:S02]  /*47c0*/  @!P1 ISETP.NE.AND P2, PT, R3, 0x1, PT ;  /* 0x000000010300980c */ /* 0x010fe40003f45270 */
[----:B------:R-:W-:Y:S02]  /*47d0*/  @!P1 SEL R9, R8, R9, !P0 ;  /* 0x0000000908099207 */ /* 0x000fe40004000000 */
[----:B------:R-:W-:Y:S02]  /*47e0*/  ELECT P0, URZ, PT ;  /* 0x0000000000ff782f */ /* 0x000fe40003800000 */
[----:B------:R-:W-:Y:S05]  /*47f0*/  @!P1 SEL R14, R13, R14, !P2 ;  /* 0x0000000e0d0e9207 */ /* 0x000fea0005000000 */
[----:B------:R-:W-:Y:S02]  /*4800*/  @!P1 IMAD.IADD R0, R9, 0x1, -R14 ;  /* 0x0000000109009824 */ /* 0x000fe400078e0a0e */
[----:B------:R-:W-:Y:S02]  /*4810*/  @!P1 IMAD.IADD R9, R14, 0x1, -R9 ;  /* 0x000000010e099824 */ /* 0x000fe400078e0a09 */
[----:B------:R-:W-:Y:S02]  /*4820*/  @!P1 IMAD R13, R0, R3, R13 ;  /* 0x00000003000d9224 */ /* 0x000fe400078e020d */
[----:B------:R-:W-:Y:S01]  /*4830*/  @!P1 IMAD R8, R9, R10, R8 ;  /* 0x0000000a09089224 */ /* 0x000fe200078e0208 */
[----:B---3--:R-:W-:Y:S06]  /*4840*/  @!P4 BRA `(.L_x_84) ;  /* 0x00000028007cc947 */ /* 0x008fec0003800000 */
.L_x_153:
[----:B------:R-:W-:Y:S01]  /*4850*/  PLOP3.LUT P5, PT, P5, P0, PT, 0xf2, 0x2f ;  /* 0x00000000002f781c */ /* 0x000fe20002fa1e72 */
[----:B------:R-:W-:Y:S01]  /*4860*/  UMOV UR14, 0x0 ;  /* 0x00000000000e7882 */ /* 0x000fe20000000000 */
[----:B------:R-:W-:Y:S01]  /*4870*/  LOP3.LUT R30, R30, 0x1, RZ, 0x3c, !PT ;  /* 0x000000011e1e7812 */ /* 0x000fe200078e3cff */
[----:B------:R-:W-:Y:S01]  /*4880*/  UMOV UR15, 0x10000000 ;  /* 0x10000000000f7882 */ /* 0x000fe20000000000 */
[----:B------:R-:W-:Y:S01]  /*4890*/  UMOV UR12, UR36 ;  /* 0x00000024000c7c82 */ /* 0x000fe20008000000 */
[----:B------:R-:W-:Y:S08]  /*48a0*/  @P3 R2UR UR36, R27 ;  /* 0x000000001b2432ca */ /* 0x000ff000000e0000 */
[----:B-1----:R-:W-:Y:S01]  /*48b0*/  @!P5 IADD3 R3, P0, PT, R32, 0x580, RZ ;  /* 0x000005802003d810 */ /* 0x002fe20007f1e0ff */
[----:B------:R-:W-:Y:S01]  /*48c0*/  @!P5 IMAD.SHL.U32 R91, R91, 0x40, RZ ;  /* 0x000000405b5bd824 */ /* 0x000fe200078e00ff */
[----:B------:R-:W-:Y:S01]  /*48d0*/  VOTEU.ALL UP1, P5 ;  /* 0x0000000000ff7886 */ /* 0x000fe20002820000 */
[----:B------:R-:W-:Y:S01]  /*48e0*/  @!P5 IMAD.SHL.U32 R97, R97, 0x40, RZ ;  /* 0x000000406161d824 */ /* 0x000fe200078e00ff */
[----:B------:R-:W-:Y:S01]  /*48f0*/  @!P5 R2UR UR8, R3 ;  /* 0x000000000308d2ca */ /* 0x000fe200000e0000 */
[----:B------:R-:W-:Y:S01]  /*4900*/  @!P5 IMAD.X R0, RZ, RZ, R33, P0 ;  /* 0x000000ffff00d224 */ /* 0x000fe200000e0621 */
[----:B------:R-:W-:Y:S01]  /*4910*/  @!P5 R2UR UR10, R91 ;  /* 0x000000005b0ad2ca */ /* 0x000fe200000e0000 */
[----:B------:R-:W-:Y:S01]  /*4920*/  @!UP1 UIADD3 UR9, UPT, UPT, UR6, 0xd0, URZ ;  /* 0x000000d006099890 */ /* 0x000fe2000fffe0ff */
[----:B------:R-:W-:Y:S01]  /*4930*/  @!P5 R2UR UR11, R97 ;  /* 0x00000000610bd2ca */ /* 0x000fe200000e0000 */
[----:B------:R-:W-:Y:S01]  /*4940*/  IMAD.IADD R91, R8, 0x1, R79 ;  /* 0x00000001085b7824 */ /* 0x000fe200078e024f */
[----:B------:R-:W-:Y:S01]  /*4950*/  @!P5 R2UR UR7, R0 ;  /* 0x000000000007d2ca */ /* 0x000fe200000e0000 */
[----:B------:R-:W-:Y:S01]  /*4960*/  IMAD.IADD R97, R13, 0x1, R90 ;  /* 0x000000010d617824 */ /* 0x000fe200078e025a */
[C---:B------:R-:W-:Y:S04]  /*4970*/  ISETP.NE.AND P0, PT, R29.reuse, 0x2, PT ;  /* 0x000000021d00780c */ /* 0x040fe80003f05270 */
[----:B------:R-:W-:Y:S01]  /*4980*/  SEL R3, RZ, 0x1, P0 ;  /* 0x00000001ff037807 */ /* 0x000fe20000000000 */
[----:B------:R-:W-:Y:S01]  /*4990*/  IMAD.U32 R10, RZ, RZ, UR8 ;  /* 0x00000008ff0a7e24 */ /* 0x000fe2000f8e00ff */
[----:B------:R-:W-:Y:S01]  /*49a0*/  @!UP1 UIADD3 UR8, UPT, UPT, UR6, 0x200, URZ ;  /* 0x0000020006089890 */ /* 0x000fe2000fffe0ff */
[----:B------:R-:W-:Y:S01]  /*49b0*/  SEL R29, R29, RZ, P0 ;  /* 0x000000ff1d1d7207 */ /* 0x000fe20000000000 */
[----:B------:R-:W-:Y:S01]  /*49c0*/  VOTEU.ALL UP1, P5 ;  /* 0x0000000000ff7886 */ /* 0x000fe20002820000 */
[----:B------:R-:W-:Y:S02]  /*49d0*/  LOP3.LUT R28, R28, R3, RZ, 0x3c, !PT ;  /* 0x000000031c1c7212 */ /* 0x000fe400078e3cff */
[----:B------:R-:W-:Y:S01]  /*49e0*/  IMAD.U32 R11, RZ, RZ, UR7 ;  /* 0x00000007ff0b7e24 */ /* 0x000fe2000f8e00ff */
[----:B------:R-:W-:Y:S04]  /*49f0*/  @!P5 R2UR UR16, R10 ;  /* 0x000000000a10d2ca */ /* 0x000fe800000e0000 */
[----:B------:R-:W-:Y:S11]  /*4a00*/  @!P5 R2UR UR17, R11 ;  /* 0x000000000b11d2ca */ /* 0x000ff600000e0000 */
[----:B------:R-:W-:Y:S02]  /*4a10*/  @!UPT UIADD3 URZ, UPT, UPT, URZ, URZ, URZ ;  /* 0x000000fffffff290 */ /* 0x000fe4000fffe0ff */
[----:B------:R3:W-:Y:S01]  /*4a20*/  @!UP1 UTMALDG.3D [UR8], [UR16], desc[UR14] ;  /* 0x00000e08100095b4 */ /* 0x0007e20008011000 */
[----:B------:R3:W-:Y:S01]  /*4a30*/  @!P5 SYNCS.ARRIVE.TRANS64.RED.A0TR RZ, [UR6+0xd0], R25 ;  /* 0x0000d019ffffd9a7 */ /* 0x0007e20008300406 */
[----:B------:R-:W-:Y:S01]  /*4a40*/  UPLOP3.LUT UP1, UPT, UPT, UPT, UPT, 0x80, 0x8 ;  /* 0x000000000008789c */ /* 0x000fe20003f2f070 */
[----:B------:R-:W-:Y:S01]  /*4a50*/  SYNCS.ARRIVE.TRANS64.RED.A1T0 RZ, [UR37], RZ ;  /* 0x000000ffffff79a7 */ /* 0x000fe20008100425 */
[----:B------:R-:W-:Y:S09]  /*4a60*/  @P3 BRA `(.L_x_85) ;  /* 0xfffffff400b43947 */ /* 0x000ff2000383ffff */
[----:B------:R-:W-:Y:S07]  /*4a70*/  MOV R0, UR6 ;  /* 0x0000000600007c02 */ /* 0x000fee0008000f00 */
.L_x_86:
[----:B-1----:R-:W-:-:S04]  /*4a80*/  SHF.L.U32 R3, R30, 0x1f, RZ ;  /* 0x0000001f1e037819 */ /* 0x002fc800000006ff */
[----:B------:R1:W2:Y:S03]  /*4a90*/  SYNCS.PHASECHK.TRANS64.TRYWAIT P0, [R0+URZ+0xd8], R3 ;  /* 0x0000d803000075a7 */ /* 0x0002a600080011ff */
[----:B--2---:R-:W-:Y:S05]  /*4aa0*/  @!P0 NANOSLEEP.SYNCS 0x989680 ;  /* 0x009896800000895d */ /* 0x004fea0003900000 */
[----:B------:R-:W2:Y:S02]  /*4ab0*/  @!P0 SYNCS.PHASECHK.TRANS64 P0, [R0+URZ+0xd8], R3 ;  /* 0x0000d803000085a7 */ /* 0x000ea400080010ff */
[----:B--23--:R-:W-:Y:S05]  /*4ac0*/  @P0 EXIT ;  /* 0x000000000000094d */ /* 0x00cfea0003800000 */
[----:B------:R-:W-:Y:S05]  /*4ad0*/  BRA `(.L_x_86) ;  /* 0xfffffffc00e87947 */ /* 0x000fea000383ffff */
.L_x_77:
[----:B------:R-:W-:-:S06]  /*4ae0*/  UISETP.GE.AND UP1, UPT, UR8, 0x4, UPT ;  /* 0x000000040800788c */ /* 0x000fcc000bf26270 */
[----:B------:R-:W-:-:S13]  /*4af0*/  PLOP3.LUT P0, PT, PT, PT, UP1, 0x80, 0x8 ;  /* 0x000000000008781c */ /* 0x000fda0003f0f018 */
[----:B------:R-:W-:Y:S05]  /*4b00*/  @!P0 EXIT ;  /* 0x000000000000894d */ /* 0x000fea0003800000 */
[----:B------:R-:W-:Y:S01]  /*4b10*/  BAR.SYNC.DEFER_BLOCKING 0x6, 0xa0 ;  /* 0x0182800000007b1d */ /* 0x000fe20000010000 */
[C---:B------:R-:W-:Y:S02]  /*4b20*/  IMAD.SHL.U32 R5, R101.reuse, 0x40, RZ ;  /* 0x0000004065057824 */ /* 0x040fe400078e00ff */
[----:B------:R-:W-:Y:S02]  /*4b30*/  HFMA2 R111, -RZ, RZ, 0, 0 ;  /* 0x00000000ff6f7431 */ /* 0x000fe400000001ff */
[C---:B------:R-:W-:Y:S01]  /*4b40*/  IMAD.SHL.U32 R0, R101.reuse, 0x20, RZ ;  /* 0x0000002065007824 */ /* 0x040fe200078e00ff */
[----:B------:R-:W-:Y:S01]  /*4b50*/  CS2R R106, SRZ ;  /* 0x00000000006a7805 */ /* 0x000fe2000001ff00 */
[----:B------:R-:W-:Y:S01]  /*4b60*/  IMAD.SHL.U32 R2, R101, 0x2, RZ ;  /* 0x0000000265027824 */ /* 0x000fe200078e00ff */
[----:B------:R-:W-:Y:S01]  /*4b70*/  UMOV UR43, 0x400 ;  /* 0x00000400002b7882 */ /* 0x000fe20000000000 */
[----:B------:R-:W1:Y:S01]  /*4b80*/  LDC R99, c[0x0][0x370] ;  /* 0x0000dc00ff637b82 */ /* 0x000e620000000800 */
[----:B------:R-:W-:Y:S01]  /*4b90*/  ULEA UR43, UR37, UR43, 0x18 ;  /* 0x0000002b252b7291 */ /* 0x000fe2000f8ec0ff */
[----:B------:R-:W-:Y:S01]  /*4ba0*/  LOP3.LUT R7, R5, 0x180, RZ, 0xc0, !PT ;  /* 0x0000018005077812 */ /* 0x000fe200078ec0ff */
[C---:B------:R-:W-:Y:S01]  /*4bb0*/  IMAD.SHL.U32 R103, R101.reuse, 0x8, RZ ;  /* 0x0000000865677824 */ /* 0x040fe200078e00ff */
[----:B------:R-:W-:Y:S01]  /*4bc0*/  LOP3.LUT R0, R0, 0xc00, RZ, 0xc0, !PT ;  /* 0x00000c0000007812 */ /* 0x000fe200078ec0ff */
[----:B------:R-:W-:Y:S01]  /*4bd0*/  IMAD.U32 R46, R101, 0x10000, RZ ;  /* 0x00010000652e7824 */ /* 0x000fe200078e00ff */
[----:B------:R-:W-:Y:S01]  /*4be0*/  LOP3.LUT R2, R7, 0x20, R2, 0xf8, !PT ;  /* 0x0000002007027812 */ /* 0x000fe200078ef802 */
[----:B------:R-:W-:Y:S01]  /*4bf0*/  UIADD3 UR4, UPT, UPT, UR43, 0x1200, URZ ;  /* 0x000012002b047890 */ /* 0x000fe2000fffe0ff */
[----:B------:R-:W2:Y:S01]  /*4c00*/  LDC R42, c[0x0][0xb0c] ;  /* 0x0002c300ff2a7b82 */ /* 0x000ea20000000800 */
[----:B------:R-:W-:Y:S01]  /*4c10*/  LOP3.LUT R0, R0, 0x40, R5, 0xf8, !PT ;  /* 0x0000004000007812 */ /* 0x000fe200078ef805 */
[----:B------:R-:W-:Y:S01]  /*4c20*/  IMAD.MOV.U32 R44, RZ, RZ, RZ ;  /* 0x000000ffff2c7224 */ /* 0x000fe200078e00ff */
[----:B------:R-:W-:Y:S01]  /*4c30*/  LOP3.LUT R103, R2, 0x30, R103, 0x78, !PT ;  /* 0x0000003002677812 */ /* 0x000fe200078e7867 */
[----:B------:R-:W-:Y:S01]  /*4c40*/  IMAD.MOV.U32 R108, RZ, RZ, RZ ;  /* 0x000000ffff6c7224 */ /* 0x000fe200078e00ff */
[----:B------:R-:W-:Y:S01]  /*4c50*/  LOP3.LUT R0, R0, 0x200, R5, 0xf8, !PT ;  /* 0x0000020000007812 */ /* 0x000fe200078ef805 */
[----:B------:R-:W-:Y:S01]  /*4c60*/  IMAD.SHL.U32 R5, R101, 0x10, RZ ;  /* 0x0000001065057824 */ /* 0x000fe200078e00ff */
[----:B------:R-:W-:Y:S01]  /*4c70*/  LOP3.LUT R46, R46, 0x600000, RZ, 0xc0, !PT ;  /* 0x006000002e2e7812 */ /* 0x000fe200078ec0ff */
[----:B------:R-:W4:Y:S01]  /*4c80*/  LDC R98, c[0x0][0xb20] ;  /* 0x0002c800ff627b82 */ /* 0x000f220000000800 */
[----:B------:R-:W3:Y:S01]  /*4c90*/  LDS R3, [UR43+0x1a0] ;  /* 0x0001a02bff037984 */ /* 0x000ee20008000800 */
[----:B------:R-:W-:Y:S01]  /*4ca0*/  LOP3.LUT R103, R0, R103, RZ, 0xfc, !PT ;  /* 0x0000006700677212 */ /* 0x000fe200078efcff */
[----:B------:R-:W-:Y:S01]  /*4cb0*/  IMAD.U32 R109, RZ, RZ, UR4 ;  /* 0x00000004ff6d7e24 */ /* 0x000fe2000f8e00ff */
[----:B------:R-:W-:Y:S01]  /*4cc0*/  LOP3.LUT R5, R5, 0x20, RZ, 0xc0, !PT ;  /* 0x0000002005057812 */ /* 0x000fe200078ec0ff */
[----:B------:R-:W1:Y:S01]  /*4cd0*/  LDCU.64 UR46, c[0x0][0x348] ;  /* 0x00006900ff2e77ac */ /* 0x000e620008000a00 */
[----:B------:R-:W-:-:S02]  /*4ce0*/  IADD3 R102, PT, PT, R103, UR43, RZ ;  /* 0x0000002b67667c10 */ /* 0x000fc4000fffe0ff */
[----:B------:R-:W1:Y:S01]  /*4cf0*/  LDC R41, c[0x0][0xb30] ;  /* 0x0002cc00ff297b82 */ /* 0x000e620000000800 */
[----:B------:R-:W1:Y:S01]  /*4d00*/  LDCU.64 UR38, c[0x0][0x888] ;  /* 0x00011100ff2677ac */ /* 0x000e620008000a00 */
[----:B------:R-:W-:Y:S01]  /*4d10*/  IADD3 R102, PT, PT, -R5, 0x200, R102 ;  /* 0x0000020005667810 */ /* 0x000fe20007ffe166 */
[----:B------:R-:W-:-:S05]  /*4d20*/  UIADD3 UR42, UPT, UPT, UR43, 0x200, URZ ;  /* 0x000002002b2a7890 */ /* 0x000fca000fffe0ff */
[----:B------:R-:W1:Y:S08]  /*4d30*/  LDC.64 R88, c[0x0][0xb10] ;  /* 0x0002c400ff587b82 */ /* 0x000e700000000a00 */
[----:B------:R-:W1:Y:S08]  /*4d40*/  LDC.64 R38, c[0x0][0xb18] ;  /* 0x0002c600ff267b82 */ /* 0x000e700000000a00 */
[----:B------:R-:W1:Y:S08]  /*4d50*/  LDC.64 R84, c[0x0][0x888] ;  /* 0x00022200ff547b82 */ /* 0x000e700000000a00 */
[----:B------:R-:W1:Y:S01]  /*4d60*/  LDC.64 R36, c[0x0][0xb28] ;  /* 0x0002ca00ff247b82 */ /* 0x000e620000000a00 */
[----:B---3--:R-:W-:-:S07]  /*4d70*/  IMAD.IADD R46, R3, 0x1, R46 ;  /* 0x00000001032e7824 */ /* 0x008fce00078e022e */
[----:B------:R-:W3:Y:S08]  /*4d80*/  LDC.64 R86, c[0x0][0x890] ;  /* 0x00022400ff567b82 */ /* 0x000ef00000000a00 */
[----:B------:R-:W1:Y:S08]  /*4d90*/  LDC.64 R82, c[0x0][0x8b0] ;  /* 0x00022c00ff527b82 */ /* 0x000e700000000a00 */
[----:B------:R-:W1:Y:S08]  /*4da0*/  LDC.64 R80, c[0x0][0x8a8] ;  /* 0x00022a00ff507b82 */ /* 0x000e700000000a00 */
[----:B--2-4-:R-:W1:Y:S02]  /*4db0*/  LDC R100, c[0x0][0x374] ;  /* 0x0000dd00ff647b82 */ /* 0x014e640000000800 */
.L_x_104:
[----:B------:R-:W-:Y:S02]  /*4dc0*/  LEA R0, R111, UR43, 0x3 ;  /* 0x0000002b6f007c11 */ /* 0x000fe4000f8e18ff */
[----:B------:R-:W-:Y:S02]  /*4dd0*/  SHF.L.U32 R3, R107, 0x1f, RZ ;  /* 0x0000001f6b037819 */ /* 0x000fe400000006ff */
[----:B------:R-:W-:Y:S02]  /*4de0*/  LEA R16, R111, UR43, 0x4 ;  /* 0x0000002b6f107c11 */ /* 0x000fe4000f8e20ff */
[----:B--2---:R-:W2:Y:S02]  /*4df0*/  SYNCS.PHASECHK.TRANS64.TRYWAIT P0, [R0+URZ+0xf0], R3 ;  /* 0x0000f003000075a7 */ /* 0x004ea400080011ff */
[----:B-12---:R-:W-:Y:S05]  /*4e00*/  @!P0 BRA `(.L_x_87) ;  /* 0x0000002400248947 */ /* 0x006fea0003800000 */
.L_x_154:
[----:B------:R-:W4:Y:S01]  /*4e10*/  LDC.64 R12, c[0x0][0xb10] ;  /* 0x0002c400ff0c7b82 */ /* 0x000f220000000a00 */
[----:B------:R-:W3:Y:S01]  /*4e20*/  LDS.128 R16, [R16+0x180] ;  /* 0x0001800010107984 */ /* 0x000ee20000000c00 */
[----:B-1----:R-:W-:Y:S01]  /*4e30*/  ISETP.NE.AND P1, PT, R41, 0x1, PT ;  /* 0x000000012900780c */ /* 0x002fe20003f25270 */
[----:B--2---:R-:W-:Y:S01]  /*4e40*/  VIADD R0, R0, 0x100 ;  /* 0x0000010000007836 */ /* 0x004fe20000000000 */
[----:B------:R-:W-:Y:S04]  /*4e50*/  ISETP.GE.AND P0, PT, R40, 0x1, PT ;  /* 0x000000012800780c */ /* 0x000fe80003f06270 */
[----:B------:R-:W1:Y:S01]  /*4e60*/  LDC.64 R10, c[0x0][0xb18] ;  /* 0x0002c600ff0a7b82 */ /* 0x000e620000000a00 */
[----:B------:R-:W-:Y:S01]  /*4e70*/  PRMT R0, RZ, 0x654, R0 ;  /* 0x00000654ff007816 */ /* 0x000fe20000000000 */
[----:B------:R-:W-:Y:S01]  /*4e80*/  @!PT LDS RZ, [RZ] ;  /* 0x00000000fffff984 */ /* 0x000fe20000000800 */
[----:B------:R-:W-:Y:S01]  /*4e90*/  @!PT LDS RZ, [RZ] ;  /* 0x00000000fffff984 */ /* 0x000fe20000000800 */
[----:B------:R-:W-:Y:S01]  /*4ea0*/  @!PT LDS RZ, [RZ] ;  /* 0x00000000fffff984 */ /* 0x000fe20000000800 */
[----:B------:R-:W-:Y:S01]  /*4eb0*/  @!PT LDS RZ, [RZ] ;  /* 0x00000000fffff984 */ /* 0x000fe20000000800 */
[----:B------:R2:W-:Y:S06]  /*4ec0*/  MEMBAR.ALL.CTA ;  /* 0x0000000000007992 */ /* 0x0005ec0000008000 */
[----:B--2---:R-:W2:Y:S01]  /*4ed0*/  FENCE.VIEW.ASYNC.S ;  /* 0x00000000000073c6 */ /* 0x004ea20000000000 */
[----:B------:R-:W1:Y:S08]  /*4ee0*/  @!P1 LDC R14, c[0x0][0xb20] ;  /* 0x0002c800ff0e9b82 */ /* 0x000e700000000800 */
[----:B------:R-:W1:Y:S01]  /*4ef0*/  @!P1 LDC R9, c[0x0][0xb0c] ;  /* 0x0002c300ff099b82 */ /* 0x000e620000000800 */
[----:B--2---:R2:W-:Y:S01]  /*4f00*/  SYNCS.ARRIVE.TRANS64.RED.A1T0 RZ, [R0+URZ], RZ ;  /* 0x000000ff00ff79a7 */ /* 0x0045e200081004ff */
[----:B---3--:R-:W-:Y:S04]  /*4f10*/  LOP3.LUT P4, RZ, R18, 0x1, RZ, 0xc0, !PT ;  /* 0x0000000112ff7812 */ /* 0x008fe8000788c0ff */
[----:B------:R-:W-:Y:S09]  /*4f20*/  P2R R110, PR, RZ, 0x10 ;  /* 0x00000010ff6e7803 */ /* 0x000ff20000000000 */
[----:B------:R-:W-:Y:S02]  /*4f30*/  @P4 MOV R45, R16 ;  /* 0x00000010002d4202 */ /* 0x000fe40000000f00 */
[----:B------:R-:W-:Y:S01]  /*4f40*/  @P4 LOP3.LUT R43, R17, 0xffff, RZ, 0xc0, !PT ;  /* 0x0000ffff112b4812 */ /* 0x000fe200078ec0ff */
[----:B--2-4-:R-:W-:Y:S06]  /*4f50*/  @!P0 BRA `(.L_x_88) ;  /* 0x0000000000a48947 */ /* 0x014fec0003800000 */
[----:B------:R-:W-:Y:S01]  /*4f60*/  IMAD.HI.U32 R21, R100, R39, RZ ;  /* 0x0000002764157227 */ /* 0x000fe200078e00ff */
[----:B------:R-:W-:Y:S02]  /*4f70*/  ISETP.NE.AND P0, PT, R38, 0x1, PT ;  /* 0x000000012600780c */ /* 0x000fe40003f05270 */
[----:B------:R-:W-:Y:S01]  /*4f80*/  ISETP.NE.AND P2, PT, R40, 0x1, PT ;  /* 0x000000012800780c */ /* 0x000fe20003f45270 */
[----:B------:R-:W-:Y:S01]  /*4f90*/  IMAD.HI.U32 R20, R99, R88, RZ ;  /* 0x0000005863147227 */ /* 0x000fe200078e00ff */
[----:B------:R-:W-:Y:S02]  /*4fa0*/  SHF.R.U32.HI R21, RZ, R98, R21 ;  /* 0x00000062ff157219 */ /* 0x000fe40000011615 */
[----:B------:R-:W-:Y:S01]  /*4fb0*/  ISETP.NE.AND P3, PT, R42, 0x1, PT ;  /* 0x000000012a00780c */ /* 0x000fe20003f65270 */
[----:B------:R-:W-:Y:S01]  /*4fc0*/  IMAD.HI.U32 R24, R45, R88, RZ ;  /* 0x000000582d187227 */ /* 0x000fe200078e00ff */
[----:B------:R-:W-:Y:S02]  /*4fd0*/  SHF.R.U32.HI R20, RZ, R89, R20 ;  /* 0x00000059ff147219 */ /* 0x000fe40000011614 */
[----:B------:R-:W-:Y:S01]  /*4fe0*/  SEL R3, R100, R21, !P0 ;  /* 0x0000001564037207 */ /* 0x000fe20004000000 */
[----:B------:R-:W-:Y:S01]  /*4ff0*/  IMAD.HI.U32 R21, R43, R39, RZ ;  /* 0x000000272b157227 */ /* 0x000fe200078e00ff */
[----:B------:R-:W-:Y:S02]  /*5000*/  SEL R7, R99, R20, !P3 ;  /* 0x0000001463077207 */ /* 0x000fe40005800000 */
[----:B------:R-:W-:Y:S01]  /*5010*/  SHF.R.U32.HI R24, RZ, R89, R24 ;  /* 0x00000059ff187219 */ /* 0x000fe20000011618 */
[-C--:B------:R-:W-:Y:S04]  /*5020*/  IMAD.HI.U32 R20, R3, R36.reuse, RZ ;  /* 0x0000002403147227 */ /* 0x080fe800078e00ff */
[----:B------:R-:W-:Y:S01]  /*5030*/  IMAD.HI.U32 R22, R7, R36, RZ ;  /* 0x0000002407167227 */ /* 0x000fe200078e00ff */
[-C--:B------:R-:W-:Y:S02]  /*5040*/  @P2 SHF.R.U32.HI R3, RZ, R37.reuse, R20 ;  /* 0x00000025ff032219 */ /* 0x080fe40000011614 */
[----:B------:R-:W-:Y:S02]  /*5050*/  SHF.R.U32.HI R20, RZ, R98, R21 ;  /* 0x00000062ff147219 */ /* 0x000fe40000011615 */
[----:B------:R-:W-:Y:S01]  /*5060*/  @P2 SHF.R.U32.HI R7, RZ, R37, R22 ;  /* 0x00000025ff072219 */ /* 0x000fe20000011616 */
[C---:B------:R-:W-:Y:S01]  /*5070*/  IMAD R2, R40.reuse, R3, RZ ;  /* 0x0000000328027224 */ /* 0x040fe200078e02ff */
[----:B------:R-:W-:Y:S02]  /*5080*/  SEL R5, R43, R20, !P0 ;  /* 0x000000142b057207 */ /* 0x000fe40004000000 */
[----:B------:R-:W-:Y:S01]  /*5090*/  SEL R3, R45, R24, !P3 ;  /* 0x000000182d037207 */ /* 0x000fe20005800000 */
[----:B------:R-:W-:Y:S01]  /*50a0*/  IMAD R4, R40, R7, RZ ;  /* 0x0000000728047224 */ /* 0x000fe200078e02ff */
[C---:B------:R-:W-:Y:S01]  /*50b0*/  ISETP.GE.AND P0, PT, R5.reuse, R2, PT ;  /* 0x000000020500720c */ /* 0x040fe20003f06270 */
[----:B------:R-:W-:Y:S03]  /*50c0*/  IMAD.HI.U32 R6, R5, R36, RZ ;  /* 0x0000002405067227 */ /* 0x000fe600078e00ff */
[----:B------:R-:W-:Y:S01]  /*50d0*/  ISETP.GE.OR P0, PT, R3, R4, P0 ;  /* 0x000000040300720c */ /* 0x000fe20000706670 */
[----:B------:R-:W-:Y:S01]  /*50e0*/  IMAD.MOV R4, RZ, RZ, -R3 ;  /* 0x000000ffff047224 */ /* 0x000fe200078e0a03 */
[-C--:B------:R-:W-:Y:S03]  /*50f0*/  SHF.R.U32.HI R6, RZ, R37.reuse, R6 ;  /* 0x00000025ff067219 */ /* 0x080fe60000011606 */
[----:B------:R-:W-:Y:S01]  /*5100*/  IMAD R45, R42, R4, R45 ;  /* 0x000000042a2d7224 */ /* 0x000fe200078e022d */
[----:B------:R-:W-:Y:S05]  /*5110*/  SEL R15, R5, R6, !P2 ;  /* 0x00000006050f7207 */ /* 0x000fea0005000000 */
[----:B------:R-:W-:Y:S02]  /*5120*/  IMAD.MOV R6, RZ, RZ, -R15 ;  /* 0x000000ffff067224 */ /* 0x000fe400078e0a0f */
[C---:B------:R-:W-:Y:S04]  /*5130*/  @!P0 IMAD.HI.U32 R2, R3.reuse, R36, RZ ;  /* 0x0000002403028227 */ /* 0x040fe800078e00ff */
[----:B------:R-:W-:Y:S01]  /*5140*/  IMAD R6, R40, R6, R5 ;  /* 0x0000000628067224 */ /* 0x000fe200078e0205 */
[----:B------:R-:W-:Y:S04]  /*5150*/  @!P0 SHF.R.U32.HI R2, RZ, R37, R2 ;  /* 0x00000025ff028219 */ /* 0x000fe80000011602 */
[----:B------:R-:W-:Y:S02]  /*5160*/  @!P0 SEL R0, R3, R2, !P2 ;  /* 0x0000000203008207 */ /* 0x000fe40005000000 */
[----:B------:R-:W-:Y:S02]  /*5170*/  IADD3 R2, PT, PT, -R5, RZ, RZ ;  /* 0x000000ff05027210 */ /* 0x000fe40007ffe1ff */
[----:B------:R-:W-:Y:S01]  /*5180*/  @!P0 IADD3 R8, PT, PT, R15, -R0, RZ ;  /* 0x800000000f088210 */ /* 0x000fe20007ffe0ff */
[----:B------:R-:W-:Y:S02]  /*5190*/  @!P0 IMAD R0, R7, R6, R0 ;  /* 0x0000000607008224 */ /* 0x000fe400078e0200 */
[----:B------:R-:W-:Y:S02]  /*51a0*/  IMAD R43, R38, R2, R43 ;  /* 0x00000002262b7224 */ /* 0x000fe400078e022b */
[----:B------:R-:W-:Y:S02]  /*51b0*/  @!P0 IMAD R5, R8, R40, R3 ;  /* 0x0000002808058224 */ /* 0x000fe400078e0203 */
[----:B------:R-:W-:Y:S04]  /*51c0*/  @!P0 IMAD.MOV.U32 R3, RZ, RZ, R0 ;  /* 0x000000ffff038224 */ /* 0x000fe800078e0000 */
[----:B------:R-:W-:Y:S02]  /*51d0*/  IMAD R45, R3, R42, R45 ;  /* 0x0000002a032d7224 */ /* 0x000fe400078e022d */
[----:B------:R-:W-:Y:S07]  /*51e0*/  IMAD R43, R5, R38, R43 ;  /* 0x00000026052b7224 */ /* 0x000fee00078e022b */
.L_x_88:
[----:B------:R-:W-:Y:S01]  /*51f0*/  @!P1 IMAD.HI.U32 R0, R45, R12, RZ ;  /* 0x0000000c2d009227 */ /* 0x000fe200078e00ff */
[----:B-1----:R-:W-:Y:S01]  /*5200*/  @!P1 ISETP.NE.AND P0, PT, R10, 0x1, PT ;  /* 0x000000010a00980c */ /* 0x002fe20003f05270 */
[----:B------:R-:W-:Y:S01]  /*5210*/  ULOP3.LUT UP0, URZ, UR42, 0x1b0, URZ, 0xc0, !UPT ;  /* 0x000001b02aff7892 */ /* 0x000fe2000f80c0ff */
[----:B------:R-:W-:Y:S01]  /*5220*/  @!P1 ISETP.NE.AND P2, PT, R9, 0x1, PT ;  /* 0x000000010900980c */ /* 0x000fe20003f45270 */
[----:B------:R-:W-:Y:S01]  /*5230*/  @!P1 IMAD.HI.U32 R3, R43, R11, RZ ;  /* 0x0000000b2b039227 */ /* 0x000fe200078e00ff */
[----:B------:R-:W-:Y:S02]  /*5240*/  @!P1 SHF.R.U32.HI R0, RZ, R13, R0 ;  /* 0x0000000dff009219 */ /* 0x000fe40000011600 */
[----:B------:R-:W-:Y:S01]  /*5250*/  @P4 SHF.R.U32.HI R105, RZ, 0x10, R17 ;  /* 0x00000010ff694819 */ /* 0x000fe20000011611 */
[----:B------:R-:W-:Y:S01]  /*5260*/  VIADD R111, R111, 0x1 ;  /* 0x000000016f6f7836 */ /* 0x000fe20000000000 */
[----:B------:R-:W-:Y:S02]  /*5270*/  @!P1 SHF.R.U32.HI R2, RZ, R14, R3 ;  /* 0x0000000eff029219 */ /* 0x000fe40000011603 */
[----:B------:R-:W-:Y:S02]  /*5280*/  @!P1 SEL R3, R45, R0, !P2 ;  /* 0x000000002d039207 */ /* 0x000fe40005000000 */
[----:B------:R-:W-:Y:S05]  /*5290*/  @!P1 SEL R2, R43, R2, !P0 ;  /* 0x000000022b029207 */ /* 0x000fea0004000000 */
[----:B------:R-:W-:Y:S02]  /*52a0*/  @!P1 IMAD.IADD R0, R2, 0x1, -R3 ;  /* 0x0000000102009824 */ /* 0x000fe400078e0a03 */
[----:B------:R-:W-:Y:S02]  /*52b0*/  @!P1 IMAD.IADD R2, R3, 0x1, -R2 ;  /* 0x0000000103029824 */ /* 0x000fe400078e0a02 */
[----:B------:R-:W-:Y:S02]  /*52c0*/  @!P1 IMAD R45, R0, R9, R45 ;  /* 0x00000009002d9224 */ /* 0x000fe400078e022d */
[----:B------:R-:W-:Y:S01]  /*52d0*/  @!P1 IMAD R43, R2, R10, R43 ;  /* 0x0000000a022b9224 */ /* 0x000fe200078e022b */
[----:B------:R-:W-:Y:S06]  /*52e0*/  BRA.U !UP0, `(.L_x_89) ;  /* 0x0000000108407547 */ /* 0x000fec000b800000 */
[----:B------:R-:W1:Y:S01]  /*52f0*/  LDCU.64 UR8, c[0x4][0x80] ;  /* 0x01001000ff0877ac */ /* 0x000e620008000a00 */
[----:B------:R-:W-:Y:S01]  /*5300*/  MOV R3, 0x0 ;  /* 0x0000000000037802 */ /* 0x000fe20000000f00 */
[----:B------:R-:W-:Y:S02]  /*5310*/  HFMA2 R12, -RZ, RZ, 0, 5.9604644775390625e-08 ;  /* 0x00000001ff0c7431 */ /* 0x000fe400000001ff */
[----:B------:R-:W-:Y:S02]  /*5320*/  IMAD.MOV.U32 R8, RZ, RZ, 0x70 ;  /* 0x00000070ff087424 */ /* 0x000fe400078e00ff */
[----:B------:R-:W-:Y:S01]  /*5330*/  IMAD.MOV.U32 R13, RZ, RZ, RZ ;  /* 0x000000ffff0d7224 */ /* 0x000fe200078e00ff */
[----:B------:R-:W2:Y:S01]  /*5340*/  LDCU.64 UR6, c[0x4][0x88] ;  /* 0x01001100ff0677ac */ /* 0x000ea20008000a00 */
[----:B------:R-:W3:Y:S01]  /*5350*/  LDC.64 R2, c[0x4][R3] ;  /* 0x0100000003027b82 */ /* 0x000ee20000000a00 */
[----:B------:R-:W4:Y:S01]  /*5360*/  LDCU.64 UR4, c[0x4][0x8] ;  /* 0x01000100ff0477ac */ /* 0x000f220008000a00 */
[----:B-1----:R-:W-:Y:S01]  /*5370*/  MOV R5, UR9 ;  /* 0x0000000900057c02 */ /* 0x002fe20008000f00 */
[----:B------:R-:W-:Y:S01]  /*5380*/  IMAD.U32 R4, RZ, RZ, UR8 ;  /* 0x00000008ff047e24 */ /* 0x000fe2000f8e00ff */
[----:B--2---:R-:W-:Y:S01]  /*5390*/  MOV R7, UR7 ;  /* 0x0000000700077c02 */ /* 0x004fe20008000f00 */
[----:B------:R-:W-:Y:S01]  /*53a0*/  IMAD.U32 R6, RZ, RZ, UR6 ;  /* 0x00000006ff067e24 */ /* 0x000fe2000f8e00ff */
[----:B----4-:R-:W-:Y:S01]  /*53b0*/  MOV R11, UR5 ;  /* 0x00000005000b7c02 */ /* 0x010fe20008000f00 */
[----:B------:R-:W-:Y:S02]  /*53c0*/  IMAD.U32 R10, RZ, RZ, UR4 ;  /* 0x00000004ff0a7e24 */ /* 0x000fe4000f8e00ff */
[----:B------:R-:W-:Y:S07]  /*53d0*/  LEPC R20, `(.L_x_89) ;  /* 0x000000001014794e */ /* 0x000fee0000000000 */
[----:B---3-5:R-:W-:Y:S05]  /*53e0*/  CALL.ABS.NOINC R2 ;  /* 0x0000000002007343 */ /* 0x028fea0003c00000 */
.L_x_89:
[----:B------:R-:W-:Y:S01]  /*53f0*/  LOP3.LUT P0, RZ, R109, 0x1b0, RZ, 0xc0, !PT ;  /* 0x000001b06dff7812 */ /* 0x000fe2000780c0ff */
[----:B------:R-:W-:Y:S11]  /*5400*/  BSSY.RECONVERGENT B6, `(.L_x_90) ;  /* 0x0000013000067945 */ /* 0x000ff60003800200 */
[----:B------:R-:W-:Y:S01]  /*5410*/  @!UPT UIADD3 URZ, UPT, UPT, URZ, URZ, URZ ;  /* 0x000000fffffff290 */ /* 0x000fe2000fffe0ff */
[----:B------:R-:W-:Y:S05]  /*5420*/  @!P0 BRA `(.L_x_91) ;  /* 0x0000000000408947 */ /* 0x000fea0003800000 */
        /* <DEDUP_REMOVED lines=16> */
.L_x_91:
[----:B------:R-:W-:Y:S05]  /*5530*/  BSYNC.RECONVERGENT B6 ;  /* 0x0000000000067941 */ /* 0x000fea0003800200 */
.L_x_90:
[----:B------:R-:W-:Y:S01]  /*5540*/  ISETP.NE.U32.AND P3, PT, R86, RZ, PT ;  /* 0x000000ff5600720c */ /* 0x000fe20003f65070 */
[----:B------:R-:W-:Y:S01]  /*5550*/  UISETP.NE.AND UP1, UPT, UR44, URZ, UPT ;  /* 0x000000ff2c00728c */ /* 0x000fe2000bf25270 */
[----:B------:R-:W-:Y:S02]  /*5560*/  ISETP.NE.U32.AND P4, PT, R82, RZ, PT ;  /* 0x000000ff5200720c */ /* 0x000fe40003f85070 */
[----:B------:R-:W-:Y:S02]  /*5570*/  ISETP.NE.AND.EX P3, PT, R87, RZ, PT, P3 ;  /* 0x000000ff5700720c */ /* 0x000fe40003f65330 */
[----:B------:R-:W-:Y:S02]  /*5580*/  PLOP3.LUT P1, PT, PT, PT, PT, 0x8, 0x80 ;  /* 0x000000000080781c */ /* 0x000fe40003f2e170 */
[----:B------:R-:W-:Y:S02]  /*5590*/  PLOP3.LUT P0, PT, PT, PT, UP1, 0x80, 0x8 ;  /* 0x000000000008781c */ /* 0x000fe40003f0f018 */
[----:B------:R-:W-:Y:S02]  /*55a0*/  ISETP.NE.AND.EX P4, PT, R83, RZ, PT, P4 ;  /* 0x000000ff5300720c */ /* 0x000fe40003f85340 */
[----:B------:R-:W1:Y:S09]  /*55b0*/  @UP1 LDCU.64 UR4, c[0x0][0x888] ;  /* 0x00011100ff0417ac */ /* 0x000e720008000a00 */
[----:B------:R-:W-:Y:S01]  /*55c0*/  @P0 PLOP3.LUT P1, PT, P3, PT, PT, 0x80, 0x8 ;  /* 0x000000000008081c */ /* 0x000fe20001f2f070 */
[----:B-1----:R-:W-:Y:S04]  /*55d0*/  @UP1 UISETP.NE.U32.AND UP0, UPT, UR4, URZ, UPT ;  /* 0x000000ff0400128c */ /* 0x002fe8000bf05070 */
[----:B------:R-:W-:Y:S04]  /*55e0*/  @UP1 UISETP.NE.AND.EX UP0, UPT, UR5, URZ, UPT, UP0 ;  /* 0x000000ff0500128c */ /* 0x000fe8000bf05300 */
[----:B------:R-:W-:Y:S01]  /*55f0*/  @UP1 USEL UR4, URZ, 0xffffffff, UP0 ;  /* 0xffffffffff041887 */ /* 0x000fe20008000000 */
[----:B------:R-:W-:Y:S11]  /*5600*/  @!P3 BRA `(.L_x_92) ;  /* 0x00000000002cb947 */ /* 0x000ff60003800000 */
[----:B------:R-:W-:Y:S01]  /*5610*/  ISETP.NE.U32.AND P2, PT, R84, RZ, PT ;  /* 0x000000ff5400720c */ /* 0x000fe20003f45070 */
[----:B------:R-:W-:Y:S03]  /*5620*/  IMAD.MOV.U32 R96, RZ, RZ, 0x1 ;  /* 0x00000001ff607424 */ /* 0x000fe600078e00ff */
[----:B------:R-:W-:Y:S11]  /*5630*/  ISETP.NE.AND.EX P2, PT, R85, RZ, PT, P2 ;  /* 0x000000ff5500720c */ /* 0x000ff60003f45320 */
[----:B------:R-:W-:Y:S02]  /*5640*/  @!UPT UIADD3 URZ, UPT, UPT, URZ, URZ, URZ ;  /* 0x000000fffffff290 */ /* 0x000fe4000fffe0ff */
[----:B------:R-:W1:Y:S01]  /*5650*/  @P2 LDC.64 R2, c[0x0][0x888] ;  /* 0x00022200ff022b82 */ /* 0x000e620000000a00 */
[----:B------:R-:W-:Y:S04]  /*5660*/  @P2 IMAD R0, R86, UR36, RZ ;  /* 0x0000002456002c24 */ /* 0x000fe8000f8e02ff */
[----:B-1----:R-:W-:Y:S04]  /*5670*/  @P2 IMAD.WIDE R2, R0, 0x4, R2 ;  /* 0x0000000400022825 */ /* 0x002fe800078e0202 */
[----:B------:R-:W-:Y:S01]  /*5680*/  HFMA2 R0, -RZ, RZ, 0, 5.9604644775390625e-08 ;  /* 0x00000001ff007431 */ /* 0x000fe200000001ff */
[----:B-----5:R1:W5:Y:S04]  /*5690*/  @P2 LDG.E R49, desc[UR40][R2.64] ;  /* 0x0000002802312981 */ /* 0x020368000c1e1900 */
[----:B------:R-:W-:Y:S01]  /*56a0*/  @!P2 PRMT R96, R0, 0x7610, R96 ;  /* 0x000076100060a816 */ /* 0x000fe20000000060 */
[----:B-1----:R-:W2:Y:S06]  /*56b0*/  @!P2 LDC R49, c[0x0][0x880] ;  /* 0x00022000ff31ab82 */ /* 0x002eac0000000800 */
.L_x_92:
[----:B------:R-:W-:Y:S05]  /*56c0*/  @!P4 BRA `(.L_x_93) ;  /* 0x000000000020c947 */ /* 0x000fea0003800000 */
[----:B------:R-:W-:Y:S04]  /*56d0*/  ISETP.NE.U32.AND P2, PT, R80, RZ, PT ;  /* 0x000000ff5000720c */ /* 0x000fe80003f45070 */
[----:B------:R-:W-:Y:S11]  /*56e0*/  ISETP.NE.AND.EX P2, PT, R81, RZ, PT, P2 ;  /* 0x000000ff5100720c */ /* 0x000ff60003f45320 */
[----:B------:R-:W-:Y:S02]  /*56f0*/  @!UPT UIADD3 URZ, UPT, UPT, URZ, URZ, URZ ;  /* 0x000000fffffff290 */ /* 0x000fe4000fffe0ff */
[----:B------:R-:W1:Y:S01]  /*5700*/  @P2 LDC.64 R2, c[0x0][0x8a8] ;  /* 0x00022a00ff022b82 */ /* 0x000e620000000a00 */
[----:B------:R-:W-:Y:S04]  /*5710*/  @P2 IMAD R0, R82, UR36, RZ ;  /* 0x0000002452002c24 */ /* 0x000fe8000f8e02ff */
[----:B-1----:R-:W-:Y:S05]  /*5720*/  @P2 IMAD.WIDE R2, R0, 0x4, R2 ;  /* 0x0000000400022825 */ /* 0x002fea00078e0202 */
[----:B-----5:R1:W5:Y:S02]  /*5730*/  @P2 LDG.E R47, desc[UR40][R2.64] ;  /* 0x00000028022f2981 */ /* 0x020364000c1e1900 */
[----:B-1----:R-:W3:Y:S02]  /*5740*/  @!P2 LDC R47, c[0x0][0x8a0] ;  /* 0x00022800ff2fab82 */ /* 0x002ee40000000800 */
.L_x_93:
[----:B--2--5:R-:W-:Y:S01]  /*5750*/  @P0 FSETP.NEU.AND P4, PT, R49, RZ, PT ;  /* 0x000000ff3100020b */ /* 0x024fe20003f8d000 */
[----:B------:R-:W-:Y:S01]  /*5760*/  IMAD.U32 R0, RZ, RZ, UR4 ;  /* 0x00000004ff007e24 */ /* 0x000fe2000f8e00ff */
[----:B------:R-:W-:Y:S01]  /*5770*/  @P0 LOP3.LUT P2, RZ, R96, 0xff, RZ, 0xc0, !PT ;  /* 0x000000ff60ff0812 */ /* 0x000fe2000784c0ff */
[----:B------:R-:W-:Y:S01]  /*5780*/  BSSY B1, `(.L_x_94) ;  /* 0x0000039000017945 */ /* 0x000fe20003800000 */
[----:B------:R-:W-:Y:S02]  /*5790*/  @P0 SEL R9, RZ, 0xffffffff, P4 ;  /* 0xffffffffff090807 */ /* 0x000fe40002000000 */
[----:B------:R-:W-:Y:S02]  /*57a0*/  CS2R R54, SRZ ;  /* 0x0000000000367805 */ /* 0x000fe4000001ff00 */
[----:B------:R-:W-:Y:S02]  /*57b0*/  LEA R92, R44, UR43, 0x3 ;  /* 0x0000002b2c5c7c11 */ /* 0x000fe4000f8e18ff */
[----:B------:R-:W-:Y:S02]  /*57c0*/  CS2R R52, SRZ ;  /* 0x0000000000347805 */ /* 0x000fe4000001ff00 */
[----:B------:R-:W-:Y:S02]  /*57d0*/  @P1 SEL R9, R0, R9, !P2 ;  /* 0x0000000900091207 */ /* 0x000fe40005000000 */
[----:B------:R-:W-:Y:S02]  /*57e0*/  CS2R R58, SRZ ;  /* 0x00000000003a7805 */ /* 0x000fe4000001ff00 */
[----:B------:R-:W-:Y:S02]  /*57f0*/  SHF.L.U32 R7, R108, 0x1f, RZ ;  /* 0x0000001f6c077819 */ /* 0x000fe400000006ff */
[----:B------:R-:W-:Y:S02]  /*5800*/  CS2R R56, SRZ ;  /* 0x0000000000387805 */ /* 0x000fe4000001ff00 */
[----:B------:R-:W-:Y:S02]  /*5810*/  @P0 LOP3.LUT R9, R9, 0x1, RZ, 0xc0, !PT ;  /* 0x0000000109090812 */ /* 0x000fe400078ec0ff */
[C---:B------:R-:W-:Y:S02]  /*5820*/  LEA.HI R5, R44.reuse, R44, RZ, 0x1 ;  /* 0x0000002c2c057211 */ /* 0x040fe400078f08ff */
[----:B------:R-:W-:Y:S02]  /*5830*/  ISETP.NE.U32.OR P1, PT, R9, 0x1, !P0 ;  /* 0x000000010900780c */ /* 0x000fe40004725470 */
[----:B------:R-:W-:Y:S01]  /*5840*/  PLOP3.LUT P5, PT, PT, PT, PT, 0x8, 0x80 ;  /* 0x000000000080781c */ /* 0x000fe20003fae170 */
[C---:B------:R-:W-:Y:S01]  /*5850*/  IMAD.SHL.U32 R3, R5.reuse, 0x20, RZ ;  /* 0x0000002005037824 */ /* 0x040fe200078e00ff */
[----:B------:R-:W-:Y:S04]  /*5860*/  LOP3.LUT R5, R5, 0xffe, RZ, 0xc0, !PT ;  /* 0x00000ffe05057812 */ /* 0x000fe800078ec0ff */
[----:B------:R-:W-:Y:S01]  /*5870*/  LOP3.LUT R3, R3, 0xffffffc0, RZ, 0xc0, !PT ;  /* 0xffffffc003037812 */ /* 0x000fe200078ec0ff */
[----:B------:R-:W-:Y:S04]  /*5880*/  IMAD.IADD R32, R44, 0x1, -R5 ;  /* 0x000000012c207824 */ /* 0x000fe800078e0a05 */
[----:B------:R-:W-:Y:S01]  /*5890*/  @P1 SHF.L.U32 R2, R106, 0x1f, RZ ;  /* 0x0000001f6a021819 */ /* 0x000fe200000006ff */
[----:B------:R-:W-:Y:S03]  /*58a0*/  IMAD.IADD R3, R46, 0x1, R3 ;  /* 0x000000012e037824 */ /* 0x000fe600078e0203 */
[----:B------:R-:W1:Y:S01]  /*58b0*/  @P1 SYNCS.PHASECHK.TRANS64.TRYWAIT P0, [UR43+0xd0], R2 ;  /* 0x0000d002ff0015a7 */ /* 0x000e62000800112b */
[----:B------:R-:W-:Y:S01]  /*58c0*/  IMAD R32, R32, 0x100000, R3 ;  /* 0x0010000020207824 */ /* 0x000fe200078e0203 */
[----:B------:R2:W4:Y:S01]  /*58d0*/  SYNCS.PHASECHK.TRANS64.TRYWAIT P4, [R92+URZ+0x110], R7 ;  /* 0x000110075c0075a7 */ /* 0x00052200080811ff */
[----:B-1----:R-:W-:Y:S01]  /*58e0*/  @P1 PLOP3.LUT P5, PT, P0, PT, PT, 0x8, 0x80 ;  /* 0x000000000080181c */ /* 0x002fe200007ae170 */
[----:B------:R-:W-:Y:S01]  /*58f0*/  @!UPT UIADD3 URZ, UPT, UPT, URZ, URZ, URZ ;  /* 0x000000fffffff290 */ /* 0x000fe2000fffe0ff */
[----:B--2---:R-:W-:Y:S11]  /*5900*/  @!P1 BRA `(.L_x_95) ;  /* 0x0000000000809947 */ /* 0x004ff60003800000 */
[----:B------:R-:W-:Y:S01]  /*5910*/  ISETP.NE.U32.AND P0, PT, RZ, UR38, PT ;  /* 0x00000026ff007c0c */ /* 0x000fe2000bf05070 */
[----:B------:R-:W-:Y:S01]  /*5920*/  BSSY B0, `(.L_x_96) ;  /* 0x0000012000007945 */ /* 0x000fe20003800000 */
[----:B------:R-:W-:Y:S02]  /*5930*/  FSETP.NEU.AND P2, PT, R49, RZ, PT ;  /* 0x000000ff3100720b */ /* 0x000fe40003f4d000 */
[----:B------:R-:W-:Y:S02]  /*5940*/  CS2R R58, SRZ ;  /* 0x00000000003a7805 */ /* 0x000fe4000001ff00 */
[----:B------:R-:W-:Y:S02]  /*5950*/  ISETP.NE.AND.EX P0, PT, RZ, UR39, PT, P0 ;  /* 0x00000027ff007c0c */ /* 0x000fe4000bf05300 */
[----:B------:R-:W-:Y:S02]  /*5960*/  CS2R R56, SRZ ;  /* 0x0000000000387805 */ /* 0x000fe4000001ff00 */
[----:B------:R-:W-:Y:S02]  /*5970*/  LOP3.LUT P1, RZ, R96, 0xff, RZ, 0xc0, !PT ;  /* 0x000000ff60ff7812 */ /* 0x000fe4000782c0ff */
[----:B------:R-:W-:Y:S02]  /*5980*/  CS2R R54, SRZ ;  /* 0x0000000000367805 */ /* 0x000fe4000001ff00 */
[----:B------:R-:W-:Y:S02]  /*5990*/  SEL R0, RZ, 0xffffffff, P2 ;  /* 0xffffffffff007807 */ /* 0x000fe40001000000 */
[----:B------:R-:W-:Y:S02]  /*59a0*/  CS2R R52, SRZ ;  /* 0x0000000000347805 */ /* 0x000fe4000001ff00 */
[----:B------:R-:W-:Y:S04]  /*59b0*/  SEL R3, RZ, 0xffffffff, P0 ;  /* 0xffffffffff037807 */ /* 0x000fe80000000000 */
[----:B------:R-:W-:Y:S04]  /*59c0*/  @P3 SEL R0, R3, R0, !P1 ;  /* 0x0000000003003207 */ /* 0x000fe80004800000 */
[----:B------:R-:W-:Y:S04]  /*59d0*/  LOP3.LUT R0, R0, 0x1, RZ, 0xc0, !PT ;  /* 0x0000000100007812 */ /* 0x000fe800078ec0ff */
[----:B------:R-:W-:Y:S01]  /*59e0*/  ISETP.NE.U32.AND P0, PT, R0, 0x1, PT ;  /* 0x000000010000780c */ /* 0x000fe20003f05070 */
[----:B------:R-:W-:Y:S01]  /*59f0*/  @!UPT UIADD3 URZ, UPT, UPT, URZ, URZ, URZ ;  /* 0x000000fffffff290 */ /* 0x000fe2000fffe0ff */
[----:B------:R-:W-:Y:S11]  /*5a00*/  @!P5 BRA `(.L_x_97) ;  /* 0x00000000000cd947 */ /* 0x000ff60003800000 */
[----:B------:R-:W-:Y:S04]  /*5a10*/  SHF.L.U32 R3, R106, 0x1f, RZ ;  /* 0x0000001f6a037819 */ /* 0x000fe800000006ff */
[----:B------:R-:W1:Y:S02]  /*5a20*/  SYNCS.PHASECHK.TRANS64.TRYWAIT P1, [UR43+0xd0], R3 ;  /* 0x0000d003ff0075a7 */ /* 0x000e64000802112b */
[----:B-1----:R-:W-:Y:S05]  /*5a30*/  @!P1 BRA `(.L_x_98) ;  /* 0x00000018002c9947 */ /* 0x002fea0003800000 */
.L_x_97:
[----:B------:R-:W-:Y:S05]  /*5a40*/  BSYNC B0 ;  /* 0x0000000000007941 */ /* 0x000fea0003800000 */
.L_x_96:
[----:B------:R2:W1:Y:S01]  /*5a50*/  @P0 LDS.128 R56, [R103+UR43+0x200] ;  /* 0x0002002b67380984 */ /* 0x0004620008000c00 */
[----:B------:R-:W-:Y:S01]  /*5a60*/  UIADD3 UR4, UPT, UPT, UR43, 0xd8, URZ ;  /* 0x000000d82b047890 */ /* 0x000fe2000fffe0ff */
[----:B------:R-:W-:Y:S02]  /*5a70*/  LOP3.LUT R106, R106, 0x1, RZ, 0x3c, !PT ;  /* 0x000000016a6a7812 */ /* 0x000fe400078e3cff */
[----:B------:R2:W1:Y:S01]  /*5a80*/  @P0 LDS.128 R52, [R102+0x10] ;  /* 0x0000100066340984 */ /* 0x0004620000000c00 */
[----:B------:R-:W-:Y:S01]  /*5a90*/  UPRMT UR4, UR37, 0x654, UR4 ;  /* 0x0000065425047896 */ /* 0x000fe20008000004 */
[----:B------:R-:W-:Y:S01]  /*5aa0*/  @!PT LDS RZ, [RZ] ;  /* 0x00000000fffff984 */ /* 0x000fe20000000800 */
[----:B------:R-:W-:Y:S01]  /*5ab0*/  @!PT LDS RZ, [RZ] ;  /* 0x00000000fffff984 */ /* 0x000fe20000000800 */
[----:B------:R-:W-:Y:S01]  /*5ac0*/  @!PT LDS RZ, [RZ] ;  /* 0x00000000fffff984 */ /* 0x000fe20000000800 */
[----:B------:R-:W-:Y:S01]  /*5ad0*/  @!PT LDS RZ, [RZ] ;  /* 0x00000000fffff984 */ /* 0x000fe20000000800 */
[----:B------:R5:W-:Y:S06]  /*5ae0*/  MEMBAR.ALL.CTA ;  /* 0x0000000000007992 */ /* 0x000bec0000008000 */
[----:B-----5:R-:W5:Y:S02]  /*5af0*/  FENCE.VIEW.ASYNC.S ;  /* 0x00000000000073c6 */ /* 0x020f640000000000 */
[----:B-----5:R-:W-:Y:S03]  /*5b00*/  SYNCS.ARRIVE.TRANS64.RED.A1T0 RZ, [UR4], RZ ;  /* 0x000000ffffff79a7 */ /* 0x020fe60008100404 */
.L_x_95:
[----:B------:R-:W-:Y:S05]  /*5b10*/  BSYNC B1 ;  /* 0x0000000000017941 */ /* 0x000fea0003800000 */
.L_x_94:
[----:B-1----:R-:W-:Y:S04]  /*5b20*/  SHF.R.U32.HI R3, RZ, 0x15, R32 ;  /* 0x00000015ff037819 */ /* 0x002fe80000011620 */
[----:B------:R-:W-:Y:S01]  /*5b30*/  LOP3.LUT P0, RZ, R3, 0x3, R104, 0x48, !PT ;  /* 0x0000000303ff7812 */ /* 0x000fe20007804868 */
[----:B------:R-:W-:Y:S01]  /*5b40*/  @!UPT UIADD3 URZ, UPT, UPT, URZ, URZ, URZ ;  /* 0x000000fffffff290 */ /* 0x000fe2000fffe0ff */
[----:B----4-:R-:W-:Y:S11]  /*5b50*/  @P4 BRA `(.L_x_99) ;  /* 0x0000000000084947 */ /* 0x010ff60003800000 */
[----:B------:R-:W1:Y:S02]  /*5b60*/  SYNCS.PHASECHK.TRANS64.TRYWAIT P1, [R92+URZ+0x110], R7 ;  /* 0x000110075c0075a7 */ /* 0x000e6400080211ff */
[----:B-1----:R-:W-:Y:S05]  /*5b70*/  @!P1 BRA `(.L_x_100) ;  /* 0x0000001400f49947 */ /* 0x002fea0003800000 */
.L_x_99:
[----:B------:R-:W-:Y:S05]  /*5b80*/  @!P0 BRA `(.L_x_101) ;  /* 0x0000000000408947 */ /* 0x000fea0003800000 */
[----:B------:R-:W4:Y:S01]  /*5b90*/  LDCU.64 UR8, c[0x4][0x70] ;  /* 0x01000e00ff0877ac */ /* 0x000f220008000a00 */
[----:B------:R-:W-:Y:S01]  /*5ba0*/  MOV R3, 0x0 ;  /* 0x0000000000037802 */ /* 0x000fe20000000f00 */
[----:B------:R-:W-:Y:S02]  /*5bb0*/  HFMA2 R12, -RZ, RZ, 0, 5.9604644775390625e-08 ;  /* 0x00000001ff0c7431 */ /* 0x000fe400000001ff */
[----:B------:R-:W-:Y:S02]  /*5bc0*/  IMAD.MOV.U32 R8, RZ, RZ, 0x192 ;  /* 0x00000192ff087424 */ /* 0x000fe400078e00ff */
[----:B------:R-:W-:Y:S01]  /*5bd0*/  IMAD.MOV.U32 R13, RZ, RZ, RZ ;  /* 0x000000ffff0d7224 */ /* 0x000fe200078e00ff */
[----:B------:R-:W1:Y:S01]  /*5be0*/  LDCU.64 UR6, c[0x4][0x78] ;  /* 0x01000f00ff0677ac */ /* 0x000e620008000a00 */
[----:B------:R-:W2:Y:S01]  /*5bf0*/  LDC.64 R2, c[0x4][R3] ;  /* 0x0100000003027b82 */ /* 0x000ea20000000a00 */
[----:B------:R-:W5:Y:S01]  /*5c00*/  LDCU.64 UR4, c[0x4][0x10] ;  /* 0x01000200ff0477ac */ /* 0x000f620008000a00 */
[----:B----4-:R-:W-:Y:S01]  /*5c10*/  MOV R5, UR9 ;  /* 0x0000000900057c02 */ /* 0x010fe20008000f00 */
[----:B------:R-:W-:Y:S01]  /*5c20*/  IMAD.U32 R4, RZ, RZ, UR8 ;  /* 0x00000008ff047e24 */ /* 0x000fe2000f8e00ff */
[----:B-1----:R-:W-:Y:S01]  /*5c30*/  MOV R7, UR7 ;  /* 0x0000000700077c02 */ /* 0x002fe20008000f00 */
[----:B------:R-:W-:Y:S01]  /*5c40*/  IMAD.U32 R6, RZ, RZ, UR6 ;  /* 0x00000006ff067e24 */ /* 0x000fe2000f8e00ff */
[----:B-----5:R-:W-:Y:S01]  /*5c50*/  MOV R11, UR5 ;  /* 0x00000005000b7c02 */ /* 0x020fe20008000f00 */
[----:B------:R-:W-:Y:S02]  /*5c60*/  IMAD.U32 R10, RZ, RZ, UR4 ;  /* 0x00000004ff0a7e24 */ /* 0x000fe4000f8e00ff */
[----:B------:R-:W-:Y:S07]  /*5c70*/  LEPC R20, `(.L_x_101) ;  /* 0x000000001014794e */ /* 0x000fee0000000000 */
[----:B--23--:R-:W-:Y:S05]  /*5c80*/  CALL.ABS.NOINC R2 ;  /* 0x0000000002007343 */ /* 0x00cfea0003c00000 */
.L_x_101:
[----:B------:R-:W-:Y:S01]  /*5c90*/  LOP3.LUT P0, RZ, R101, 0x60, RZ, 0xc0, !PT ;  /* 0x0000006065ff7812 */ /* 0x000fe2000780c0ff */
[----:B------:R-:W-:Y:S05]  /*5ca0*/  WARPSYNC.ALL ;  /* 0x0000000000007948 */ /* 0x000fea0003800000 */
[----:B------:R-:W-:Y:S01]  /*5cb0*/  R2UR UR4, R32 ;  /* 0x00000000200472ca */ /* 0x000fe200000e0000 */
[----:B------:R-:W-:Y:S01]  /*5cc0*/  BSSY.RECONVERGENT B0, `(.L_x_102) ;  /* 0x00000a0000007945 */ /* 0x000fe20003800200 */
[-C--:B------:R-:W-:Y:S02]  /*5cd0*/  F2FP.F16.E4M3.UNPACK_B R50, R56.reuse ;  /* 0x00000038ff32723e */ /* 0x080fe400020006ff */
[----:B------:R-:W-:Y:S02]  /*5ce0*/  F2FP.F16.E4M3.UNPACK_B R63, R56.H1 ;  /* 0x00000038ff3f723e */ /* 0x000fe400030006ff */
[-C--:B------:R-:W-:Y:S01]  /*5cf0*/  F2FP.F16.E4M3.UNPACK_B R56, R57.reuse ;  /* 0x00000039ff38723e */ /* 0x080fe200020006ff */
[--C-:B------:R-:W-:Y:S01]  /*5d00*/  HADD2.F32 R48, -RZ, R50.reuse.H0_H0 ;  /* 0x20000032ff307230 */ /* 0x100fe20000004100 */
[----:B------:R-:W-:Y:S01]  /*5d10*/  F2FP.F16.E4M3.UNPACK_B R57, R57.H1 ;  /* 0x00000039ff39723e */ /* 0x000fe200030006ff */
[----:B------:R-:W-:Y:S01]  /*5d20*/  HADD2.F32 R50, -RZ, R50.H1_H1 ;  /* 0x30000032ff327230 */ /* 0x000fe20000004100 */
[-C--:B------:R-:W-:Y:S01]  /*5d30*/  F2FP.F16.E4M3.UNPACK_B R66, R52.reuse ;  /* 0x00000034ff42723e */ /* 0x080fe200020006ff */
[--C-:B------:R-:W-:Y:S01]  /*5d40*/  HADD2.F32 R51, -RZ, R63.reuse.H0_H0 ;  /* 0x2000003fff337230 */ /* 0x100fe20000004100 */
[----:B------:R-:W-:Y:S01]  /*5d50*/  F2FP.F16.E4M3.UNPACK_B R68, R52.H1 ;  /* 0x00000034ff44723e */ /* 0x000fe200030006ff */
[----:B-1----:R-:W-:Y:S01]  /*5d60*/  LDTM.16dp32bit_t0_t15.x32 R4, tmem[UR4] ;  /* 0x00000004000479ee */ /* 0x002fe20008a80000 */
[----:B------:R-:W3:Y:S01]  /*5d70*/  LDTM.16dp32bit_t16_t31.x32 R4, tmem[UR4+0x20] ;  /* 0x00002004000479ee */ /* 0x000ee20008aa0000 */
[----:B------:R-:W-:Y:S01]  /*5d80*/  NOP ;  /* 0x0000000000007918 */ /* 0x000fe20000000000 */
[----:B------:R-:W-:Y:S01]  /*5d90*/  R2UR UR5, R92 ;  /* 0x000000005c0572ca */ /* 0x000fe200000e0000 */
[--C-:B------:R-:W-:Y:S01]  /*5da0*/  HADD2.F32 R65, -RZ, R66.reuse.H0_H0 ;  /* 0x20000042ff417230 */ /* 0x100fe20000004100 */
[----:B------:R-:W-:Y:S01]  /*5db0*/  F2FP.F16.E4M3.UNPACK_B R61, R58 ;  /* 0x0000003aff3d723e */ /* 0x000fe200020006ff */
[----:B------:R-:W-:Y:S01]  /*5dc0*/  HADD2.F32 R67, -RZ, R66.H1_H1 ;  /* 0x30000042ff437230 */ /* 0x000fe20000004100 */
[-C--:B------:R-:W-:Y:S01]  /*5dd0*/  F2FP.F16.E4M3.UNPACK_B R70, R53.reuse ;  /* 0x00000035ff46723e */ /* 0x080fe200020006ff */
[----:B------:R-:W-:Y:S01]  /*5de0*/  HADD2.F32 R52, -RZ, R63.H1_H1 ;  /* 0x3000003fff347230 */ /* 0x000fe20000004100 */
[----:B------:R-:W-:Y:S01]  /*5df0*/  F2FP.F16.E4M3.UNPACK_B R72, R53.H1 ;  /* 0x00000035ff48723e */ /* 0x000fe200030006ff */
[----:B------:R-:W-:Y:S01]  /*5e00*/  HADD2.F32 R53, -RZ, R56.H0_H0 ;  /* 0x20000038ff357230 */ /* 0x000fe20000004100 */
[-C--:B------:R-:W-:Y:S01]  /*5e10*/  F2FP.F16.E4M3.UNPACK_B R74, R54.reuse ;  /* 0x00000036ff4a723e */ /* 0x080fe200020006ff */
[----:B------:R-:W-:Y:S01]  /*5e20*/  HADD2.F32 R69, -RZ, R70.H0_H0 ;  /* 0x20000046ff457230 */ /* 0x000fe20000004100 */
[----:B------:R-:W-:Y:S01]  /*5e30*/  F2FP.F16.E4M3.UNPACK_B R76, R54.H1 ;  /* 0x00000036ff4c723e */ /* 0x000fe200030006ff */
[----:B------:R-:W-:Y:S01]  /*5e40*/  HADD2.F32 R54, -RZ, R56.H1_H1 ;  /* 0x30000038ff367230 */ /* 0x000fe20000004100 */
[----:B------:R-:W-:Y:S01]  /*5e50*/  F2FP.F16.E4M3.UNPACK_B R60, R58.H1 ;  /* 0x0000003aff3c723e */ /* 0x000fe200030006ff */
[----:B------:R-:W-:Y:S01]  /*5e60*/  UIADD3 UR5, UPT, UPT, UR5, 0x130, URZ ;  /* 0x0000013005057890 */ /* 0x000fe2000fffe0ff */
[----:B------:R-:W-:Y:S01]  /*5e70*/  HADD2.F32 R58, -RZ, R61.H1_H1 ;  /* 0x3000003dff3a7230 */ /* 0x000fe20000004100 */
[----:B------:R-:W-:Y:S01]  /*5e80*/  F2FP.F16.E4M3.UNPACK_B R77, R55 ;  /* 0x00000037ff4d723e */ /* 0x000fe200020006ff */
[----:B------:R-:W-:Y:S01]  /*5e90*/  HADD2.F32 R70, -RZ, R70.H1_H1 ;  /* 0x30000046ff467230 */ /* 0x000fe20000004100 */
[----:B------:R-:W-:Y:S01]  /*5ea0*/  UPRMT UR5, UR37, 0x654, UR5 ;  /* 0x0000065425057896 */ /* 0x000fe20008000005 */
[--C-:B------:R-:W-:Y:S01]  /*5eb0*/  HADD2.F32 R73, -RZ, R74.reuse.H0_H0 ;  /* 0x2000004aff497230 */ /* 0x100fe20000004100 */
[----:B------:R-:W-:Y:S01]  /*5ec0*/  F2FP.F16.E4M3.UNPACK_B R62, R59 ;  /* 0x0000003bff3e723e */ /* 0x000fe200020006ff */
[----:B------:R-:W-:Y:S01]  /*5ed0*/  HADD2.F32 R74, -RZ, R74.H1_H1 ;  /* 0x3000004aff4a7230 */ /* 0x000fe20000004100 */
[----:B------:R-:W-:Y:S01]  /*5ee0*/  F2FP.F16.E4M3.UNPACK_B R78, R55.H1 ;  /* 0x00000037ff4e723e */ /* 0x000fe200030006ff */
[C---:B---3--:R-:W-:Y:S01]  /*5ef0*/  FMUL R4, R47.reuse, R4 ;  /* 0x000000042f047220 */ /* 0x048fe20000400000 */
[C---:B------:R-:W-:Y:S01]  /*5f00*/  FMUL R5, R47.reuse, R5 ;  /* 0x000000052f057220 */ /* 0x040fe20000400000 */
[C---:B------:R-:W-:Y:S01]  /*5f10*/  FMUL R8, R47.reuse, R8 ;  /* 0x000000082f087220 */ /* 0x040fe20000400000 */
[----:B------:R-:W-:Y:S01]  /*5f20*/  FMUL R9, R47, R9 ;  /* 0x000000092f097220 */ /* 0x000fe20000400000 */
[----:B------:R-:W-:Y:S01]  /*5f30*/  SYNCS.ARRIVE.TRANS64.RED.A1T0 RZ, [UR5], RZ ;  /* 0x000000ffffff79a7 */ /* 0x000fe20008100405 */
[C---:B------:R-:W-:Y:S01]  /*5f40*/  FFMA R4, R49.reuse, R48, R4 ;  /* 0x0000003031047223 */ /* 0x040fe20000000004 */
[----:B------:R-:W-:Y:S01]  /*5f50*/  FFMA R5, R49, R50, R5 ;  /* 0x0000003231057223 */ /* 0x000fe20000000005 */
[C---:B------:R-:W-:Y:S01]  /*5f60*/  FMUL R12, R47.reuse, R12 ;  /* 0x0000000c2f0c7220 */ /* 0x040fe20000400000 */
        /* <DEDUP_REMOVED lines=9> */
[----:B------:R-:W-:Y:S02]  /*6000*/  HADD2.F32 R48, -RZ, R77.H1_H1 ;  /* 0x3000004dff307230 */ /* 0x000fe40000004100 */
[C---:B------:R-:W-:Y:S01]  /*6010*/  FMUL R28, R47.reuse, R32 ;  /* 0x000000202f1c7220 */ /* 0x040fe20000400000 */
[C---:B------:R-:W-:Y:S01]  /*6020*/  FMUL R29, R47.reuse, R33 ;  /* 0x000000212f1d7220 */ /* 0x040fe20000400000 */
[C---:B------:R-:W-:Y:S01]  /*6030*/  FMUL R6, R47.reuse, R6 ;  /* 0x000000062f067220 */ /* 0x040fe20000400000 */
[C---:B------:R-:W-:Y:S01]  /*6040*/  FMUL R7, R47.reuse, R7 ;  /* 0x000000072f077220 */ /* 0x040fe20000400000 */
[--C-:B------:R-:W-:Y:S02]  /*6050*/  HADD2.F32 R55, -RZ, R57.reuse.H0_H0 ;  /* 0x20000039ff377230 */ /* 0x100fe40000004100 */
[----:B------:R-:W-:Y:S01]  /*6060*/  FMUL R10, R47, R10 ;  /* 0x0000000a2f0a7220 */ /* 0x000fe20000400000 */
[C---:B------:R-:W-:Y:S01]  /*6070*/  FFMA R6, R49.reuse, R51, R6 ;  /* 0x0000003331067223 */ /* 0x040fe20000000006 */
[----:B------:R-:W-:Y:S02]  /*6080*/  HADD2.F32 R56, -RZ, R57.H1_H1 ;  /* 0x30000039ff387230 */ /* 0x000fe40000004100 */
[C---:B------:R-:W-:Y:S01]  /*6090*/  FFMA R7, R49.reuse, R52, R7 ;  /* 0x0000003431077223 */ /* 0x040fe20000000007 */
[C---:B------:R-:W-:Y:S01]  /*60a0*/  FFMA R8, R49.reuse, R53, R8 ;  /* 0x0000003531087223 */ /* 0x040fe20000000008 */
[C---:B------:R-:W-:Y:S01]  /*60b0*/  FFMA R9, R49.reuse, R54, R9 ;  /* 0x0000003631097223 */ /* 0x040fe20000000009 */
[----:B------:R-:W-:Y:S02]  /*60c0*/  HADD2.F32 R57, -RZ, R61.H0_H0 ;  /* 0x2000003dff397230 */ /* 0x000fe40000004100 */
[----:B------:R-:W-:Y:S01]  /*60d0*/  FFMA R10, R49, R55, R10 ;  /* 0x00000037310a7223 */ /* 0x000fe2000000000a */
[----:B------:R-:W-:Y:S01]  /*60e0*/  F2FP.SATFINITE.E4M3.F32.PACK_AB_MERGE_C R92, R7, R6, RZ ;  /* 0x00000006075c723e */ /* 0x000fe200048070ff */
[----:B------:R-:W-:Y:S02]  /*60f0*/  HADD2.F32 R61, -RZ, R62.H0_H0 ;  /* 0x2000003eff3d7230 */ /* 0x000fe40000004100 */
[----:B------:R-:W-:Y:S01]  /*6100*/  FMUL R11, R47, R11 ;  /* 0x0000000b2f0b7220 */ /* 0x000fe20000400000 */
[----:B------:R-:W-:Y:S01]  /*6110*/  F2FP.F16.E4M3.UNPACK_B R64, R59.H1 ;  /* 0x0000003bff40723e */ /* 0x000fe200030006ff */
[----:B------:R-:W-:Y:S01]  /*6120*/  HADD2.F32 R59, -RZ, R60.H0_H0 ;  /* 0x2000003cff3b7230 */ /* 0x000fe20000004100 */
[----:B------:R-:W-:Y:S01]  /*6130*/  F2FP.SATFINITE.E4M3.F32.PACK_AB_MERGE_C R92, R5, R4, R92 ;  /* 0x00000004055c723e */ /* 0x000fe2000480705c */
[C---:B------:R-:W-:Y:S01]  /*6140*/  FFMA R11, R49.reuse, R56, R11 ;  /* 0x00000038310b7223 */ /* 0x040fe2000000000b */
[C---:B------:R-:W-:Y:S01]  /*6150*/  FFMA R12, R49.reuse, R57, R12 ;  /* 0x00000039310c7223 */ /* 0x040fe2000000000c */
[----:B------:R-:W-:Y:S01]  /*6160*/  FFMA R13, R49, R58, R13 ;  /* 0x0000003a310d7223 */ /* 0x000fe2000000000d */
[----:B------:R-:W-:Y:S02]  /*6170*/  HADD2.F32 R62, -RZ, R62.H1_H1 ;  /* 0x3000003eff3e7230 */ /* 0x000fe40000004100 */
[----:B------:R-:W-:Y:S01]  /*6180*/  FMUL R14, R47, R14 ;  /* 0x0000000e2f0e7220 */ /* 0x000fe20000400000 */
[----:B------:R-:W-:Y:S01]  /*6190*/  HADD2.F32 R60, -RZ, R60.H1_H1 ;  /* 0x3000003cff3c7230 */ /* 0x000fe20000004100 */
[----:B------:R-:W-:Y:S01]  /*61a0*/  F2FP.SATFINITE.E4M3.F32.PACK_AB_MERGE_C R93, R11, R10, RZ ;  /* 0x0000000a0b5d723e */ /* 0x000fe200048070ff */
[----:B------:R-:W-:Y:S02]  /*61b0*/  HADD2.F32 R51, -RZ, R77.H0_H0 ;  /* 0x2000004dff337230 */ /* 0x000fe40000004100 */
[----:B------:R-:W-:Y:S01]  /*61c0*/  FFMA R14, R49, R59, R14 ;  /* 0x0000003b310e7223 */ /* 0x000fe2000000000e */
[----:B------:R-:W-:Y:S01]  /*61d0*/  FMUL R15, R47, R15 ;  /* 0x0000000f2f0f7220 */ /* 0x000fe20000400000 */
[--C-:B------:R-:W-:Y:S01]  /*61e0*/  HADD2.F32 R63, -RZ, R64.reuse.H0_H0 ;  /* 0x20000040ff3f7230 */ /* 0x100fe20000004100 */
[----:B------:R-:W-:Y:S01]  /*61f0*/  F2FP.SATFINITE.E4M3.F32.PACK_AB_MERGE_C R93, R9, R8, R93 ;  /* 0x00000008095d723e */ /* 0x000fe2000480705d */
[----:B------:R-:W-:Y:S02]  /*6200*/  HADD2.F32 R64, -RZ, R64.H1_H1 ;  /* 0x30000040ff407230 */ /* 0x000fe40000004100 */
[C---:B------:R-:W-:Y:S01]  /*6210*/  FFMA R15, R49.reuse, R60, R15 ;  /* 0x0000003c310f7223 */ /* 0x040fe2000000000f */
[C---:B------:R-:W-:Y:S01]  /*6220*/  FFMA R16, R49.reuse, R61, R16 ;  /* 0x0000003d31107223 */ /* 0x040fe20000000010 */
[----:B------:R-:W-:Y:S01]  /*6230*/  FFMA R17, R49, R62, R17 ;  /* 0x0000003e31117223 */ /* 0x000fe20000000011 */
[C---:B------:R-:W-:Y:S01]  /*6240*/  FMUL R18, R47.reuse, R18 ;  /* 0x000000122f127220 */ /* 0x040fe20000400000 */
[C---:B------:R-:W-:Y:S01]  /*6250*/  FMUL R19, R47.reuse, R19 ;  /* 0x000000132f137220 */ /* 0x040fe20000400000 */
[--C-:B------:R-:W-:Y:S02]  /*6260*/  HADD2.F32 R66, -RZ, R68.reuse.H0_H0 ;  /* 0x20000044ff427230 */ /* 0x100fe40000004100 */
[----:B------:R-:W-:Y:S01]  /*6270*/  FMUL R3, R47, R22 ;  /* 0x000000162f037220 */ /* 0x000fe20000400000 */
[C---:B------:R-:W-:Y:S01]  /*6280*/  FFMA R18, R49.reuse, R63, R18 ;  /* 0x0000003f31127223 */ /* 0x040fe20000000012 */
[----:B------:R-:W-:Y:S02]  /*6290*/  HADD2.F32 R68, -RZ, R68.H1_H1 ;  /* 0x30000044ff447230 */ /* 0x000fe40000004100 */
[----:B------:R-:W-:Y:S01]  /*62a0*/  FFMA R19, R49, R64, R19 ;  /* 0x0000004031137223 */ /* 0x000fe20000000013 */
[----:B------:R-:W-:Y:S01]  /*62b0*/  FMUL R23, R47, R23 ;  /* 0x000000172f177220 */ /* 0x000fe20000400000 */
[C---:B------:R-:W-:Y:S01]  /*62c0*/  FFMA R0, R49.reuse, R65, R0 ;  /* 0x0000004131007223 */ /* 0x040fe20000000000 */
[C---:B------:R-:W-:Y:S01]  /*62d0*/  FFMA R2, R49.reuse, R67, R2 ;  /* 0x0000004331027223 */ /* 0x040fe20000000002 */
[--C-:B------:R-:W-:Y:S02]  /*62e0*/  HADD2.F32 R71, -RZ, R72.reuse.H0_H0 ;  /* 0x20000048ff477230 */ /* 0x100fe40000004100 */
[----:B------:R-:W-:Y:S01]  /*62f0*/  FFMA R3, R49, R66, R3 ;  /* 0x0000004231037223 */ /* 0x000fe20000000003 */
[----:B------:R-:W-:Y:S02]  /*6300*/  HADD2.F32 R72, -RZ, R72.H1_H1 ;  /* 0x30000048ff487230 */ /* 0x000fe40000004100 */
[----:B------:R-:W-:Y:S01]  /*6310*/  FMUL R22, R47, R26 ;  /* 0x0000001a2f167220 */ /* 0x000fe20000400000 */
        /* <DEDUP_REMOVED lines=18> */
[----:B------:R-:W-:Y:S01]  /*6440*/  F2FP.SATFINITE.E4M3.F32.PACK_AB_MERGE_C R94, R15, R14, RZ ;  /* 0x0000000e0f5e723e */ /* 0x000fe200048070ff */
[----:B------:R-:W-:Y:S01]  /*6450*/  FFMA R28, R49, R51, R28 ;  /* 0x00000033311c7223 */ /* 0x000fe2000000001c */
[----:B------:R-:W-:Y:S01]  /*6460*/  F2FP.SATFINITE.E4M3.F32.PACK_AB_MERGE_C R95, R19, R18, RZ ;  /* 0x00000012135f723e */ /* 0x000fe200048070ff */
[C---:B------:R-:W-:Y:S01]  /*6470*/  FFMA R29, R49.reuse, R48, R29 ;  /* 0x00000030311d7223 */ /* 0x040fe2000000001d */
[C---:B------:R-:W-:Y:S01]  /*6480*/  FFMA R30, R49.reuse, R77, R30 ;  /* 0x0000004d311e7223 */ /* 0x040fe2000000001e */
[----:B------:R-:W-:Y:S01]  /*6490*/  FFMA R35, R49, R50, R35 ;  /* 0x0000003231237223 */ /* 0x000fe20000000023 */
[----:B------:R-:W-:Y:S02]  /*64a0*/  F2FP.SATFINITE.E4M3.F32.PACK_AB_MERGE_C R94, R13, R12, R94 ;  /* 0x0000000c0d5e723e */ /* 0x000fe4000480705e */
[----:B------:R-:W-:Y:S02]  /*64b0*/  F2FP.SATFINITE.E4M3.F32.PACK_AB_MERGE_C R95, R17, R16, R95 ;  /* 0x00000010115f723e */ /* 0x000fe4000480705f */
[----:B------:R-:W-:Y:S02]  /*64c0*/  F2FP.SATFINITE.E4M3.F32.PACK_AB_MERGE_C R113, R23, R3, RZ ;  /* 0x000000031771723e */ /* 0x000fe400048070ff */
[----:B------:R-:W-:Y:S01]  /*64d0*/  F2FP.SATFINITE.E4M3.F32.PACK_AB_MERGE_C R114, R27, R22, RZ ;  /* 0x000000161b72723e */ /* 0x000fe200048070ff */
[----:B------:R1:W-:Y:S01]  /*64e0*/  STS.128 [R103+UR43+0x1200], R92 ;  /* 0x0012005c67007988 */ /* 0x0003e20008000c2b */
[----:B------:R-:W-:Y:S02]  /*64f0*/  F2FP.SATFINITE.E4M3.F32.PACK_AB_MERGE_C R116, R31, R26, RZ ;  /* 0x0000001a1f74723e */ /* 0x000fe400048070ff */
[----:B------:R-:W-:Y:S02]  /*6500*/  F2FP.SATFINITE.E4M3.F32.PACK_AB_MERGE_C R117, R35, R30, RZ ;  /* 0x0000001e2375723e */ /* 0x000fe400048070ff */
[----:B------:R-:W-:Y:S02]  /*6510*/  F2FP.SATFINITE.E4M3.F32.PACK_AB_MERGE_C R112, R2, R0, R113 ;  /* 0x000000000270723e */ /* 0x000fe40004807071 */
[----:B------:R-:W-:Y:S02]  /*6520*/  F2FP.SATFINITE.E4M3.F32.PACK_AB_MERGE_C R113, R21, R20, R114 ;  /* 0x000000141571723e */ /* 0x000fe40004807072 */
[----:B------:R-:W-:Y:S02]  /*6530*/  F2FP.SATFINITE.E4M3.F32.PACK_AB_MERGE_C R114, R25, R24, R116 ;  /* 0x000000181972723e */ /* 0x000fe40004807074 */
[----:B------:R-:W-:Y:S02]  /*6540*/  F2FP.SATFINITE.E4M3.F32.PACK_AB_MERGE_C R115, R29, R28, R117 ;  /* 0x0000001c1d73723e */ /* 0x000fe40004807075 */
[----:B------:R-:W-:Y:S03]  /*6550*/  IADD3 R116, PT, PT, R44, 0x1, RZ ;  /* 0x000000012c747810 */ /* 0x000fe60007ffe0ff */
[----:B------:R1:W-:Y:S01]  /*6560*/  STS.128 [R102+0x1010], R112 ;  /* 0x0010107066007388 */ /* 0x0003e20000000c00 */
[----:B------:R-:W-:Y:S01]  /*6570*/  @!PT LDS RZ, [RZ] ;  /* 0x00000000fffff984 */ /* 0x000fe20000000800 */
[----:B------:R-:W-:Y:S01]  /*6580*/  @!PT LDS RZ, [RZ] ;  /* 0x00000000fffff984 */ /* 0x000fe20000000800 */
[----:B------:R-:W-:Y:S01]  /*6590*/  @!PT LDS RZ, [RZ] ;  /* 0x00000000fffff984 */ /* 0x000fe20000000800 */
[----:B------:R-:W-:Y:S01]  /*65a0*/  @!PT LDS RZ, [RZ] ;  /* 0x00000000fffff984 */ /* 0x000fe20000000800 */
[----:B------:R3:W-:Y:S07]  /*65b0*/  MEMBAR.ALL.CTA ;  /* 0x0000000000007992 */ /* 0x0007ee0000008000 */
[----:B---3--:R-:W3:Y:S02]  /*65c0*/  FENCE.VIEW.ASYNC.S ;  /* 0x00000000000073c6 */ /* 0x008ee40000000000 */
[----:B---3--:R-:W-:Y:S06]  /*65d0*/  BAR.SYNC.DEFER_BLOCKING 0x1, 0x80 ;  /* 0x0042000000007b1d */ /* 0x008fec0000010000 */
[----:B------:R-:W-:Y:S05]  /*65e0*/  @P0 BRA `(.L_x_103) ;  /* 0x0000000000340947 */ /* 0x000fea0003800000 */
[----:B------:R-:W-:Y:S01]  /*65f0*/  UIADD3 UR12, UPT, UPT, UR43, 0x1200, URZ ;  /* 0x000012002b0c7890 */ /* 0x000fe2000fffe0ff */
[----:B------:R-:W-:Y:S01]  /*6600*/  R2UR UR9, R91 ;  /* 0x000000005b0972ca */ /* 0x000fe200000e0000 */
[----:B------:R-:W-:Y:S01]  /*6610*/  UIADD3 UR10, UP0, UPT, UR46, 0x680, URZ ;  /* 0x000006802e0a7890 */ /* 0x000fe2000ff1e0ff */
[----:B------:R-:W-:Y:S01]  /*6620*/  R2UR UR8, R97 ;  /* 0x00000000610872ca */ /* 0x000fe200000e0000 */
[----:B------:R-:W-:Y:S02]  /*6630*/  UMOV UR7, UR36 ;  /* 0x0000002400077c82 */ /* 0x000fe40008000000 */
[----:B------:R-:W-:Y:S01]  /*6640*/  IMAD.U32 R109, RZ, RZ, UR12 ;  /* 0x0000000cff6d7e24 */ /* 0x000fe2000f8e00ff */
[----:B------:R-:W-:Y:S04]  /*6650*/  UIADD3.X UR11, UPT, UPT, URZ, UR47, URZ, UP0, !UPT ;  /* 0x0000002fff0b7290 */ /* 0x000fe800087fe4ff */
[----:B------:R-:W-:Y:S03]  /*6660*/  R2UR UR4, R109 ;  /* 0x000000006d0472ca */ /* 0x000fe600000e0000 */
[----:B------:R-:W-:Y:S02]  /*6670*/  USHF.L.U32 UR5, UR9, 0x6, URZ ;  /* 0x0000000609057899 */ /* 0x000fe400080006ff */
[----:B------:R-:W-:Y:S09]  /*6680*/  USHF.L.U32 UR6, UR8, 0x6, URZ ;  /* 0x0000000608067899 */ /* 0x000ff200080006ff */
[----:B------:R3:W-:Y:S01]  /*6690*/  UTMASTG.3D [UR4], [UR10] ;  /* 0x000000040a0073b5 */ /* 0x0007e20008010000 */
[----:B------:R0:W-:Y:S01]  /*66a0*/  UTMACMDFLUSH ;  /* 0x00000000000079b7 */ /* 0x0001e20000000000 */
[----:B---3--:R-:W-:Y:S04]  /*66b0*/  DEPBAR.LE SB0, 0x0 ;  /* 0x000080000000791a */ /* 0x008fe80000000000 */
.L_x_103:
[----:B------:R-:W-:Y:S05]  /*66c0*/  BSYNC.RECONVERGENT B0 ;  /* 0x0000000000007941 */ /* 0x000fea0003800200 */
.L_x_102:
[----:B------:R-:W-:Y:S01]  /*66d0*/  BAR.SYNC.DEFER_BLOCKING 0x1, 0x80 ;  /* 0x0042000000007b1d */ /* 0x000fe20000010000 */
[----:B------:R-:W-:Y:S01]  /*66e0*/  ISETP.NE.AND P2, PT, R110, RZ, PT ;  /* 0x000000ff6e00720c */ /* 0x000fe20003f45270 */
[----:B------:R-:W-:Y:S01]  /*66f0*/  IMAD.IADD R91, R43, 0x1, R79 ;  /* 0x000000012b5b7824 */ /* 0x000fe200078e024f */
[----:B------:R-:W-:Y:S01]  /*6700*/  ISETP.NE.AND P0, PT, R111, 0x2, PT ;  /* 0x000000026f00780c */ /* 0x000fe20003f05270 */
[----:B------:R-:W-:Y:S01]  /*6710*/  IMAD.IADD R97, R45, 0x1, R90 ;  /* 0x000000012d617824 */ /* 0x000fe200078e025a */
[----:B------:R-:W-:Y:S02]  /*6720*/  ISETP.NE.AND P1, PT, R116, 0x4, PT ;  /* 0x000000047400780c */ /* 0x000fe40003f25270 */
[----:B------:R-:W-:Y:S02]  /*6730*/  SEL R0, RZ, 0x1, P0 ;  /* 0x00000001ff007807 */ /* 0x000fe40000000000 */
[----:B------:R-:W-:Y:S02]  /*6740*/  SEL R3, RZ, 0x1, P1 ;  /* 0x00000001ff037807 */ /* 0x000fe40000800000 */
[----:B------:R-:W-:Y:S02]  /*6750*/  LOP3.LUT R107, R107, R0, RZ, 0x3c, !PT ;  /* 0x000000006b6b7212 */ /* 0x000fe400078e3cff */
[----:B------:R-:W-:Y:S02]  /*6760*/  LOP3.LUT R108, R108, R3, RZ, 0x3c, !PT ;  /* 0x000000036c6c7212 */ /* 0x000fe400078e3cff */
[----:B------:R-:W-:Y:S02]  /*6770*/  @P2 R2UR UR36, R105 ;  /* 0x00000000692422ca */ /* 0x000fe400000e0000 */
[----:B------:R-:W-:Y:S02]  /*6780*/  SEL R111, R111, RZ, P0 ;  /* 0x000000ff6f6f7207 */ /* 0x000fe40000000000 */
[----:B------:R-:W-:Y:S01]  /*6790*/  SEL R44, R116, RZ, P1 ;  /* 0x000000ff742c7207 */ /* 0x000fe20000800000 */
[----:B------:R-:W-:Y:S10]  /*67a0*/  @P2 BRA `(.L_x_104) ;  /* 0xffffffe400842947 */ /* 0x000ff4000383ffff */
[----:B------:R-:W-:Y:S05]  /*67b0*/  EXIT ;  /* 0x000000000000794d */ /* 0x000fea0003800000 */
.L_x_20:
[----:B--2---:R2:W1:Y:S02]  /*67c0*/  SYNCS.PHASECHK.TRANS64.TRYWAIT P0, [R3+URZ+0x160], R2 ;  /* 0x00016002030075a7 */ /* 0x00446400080011ff */
[----:B-1----:R-:W-:Y:S05]  /*67d0*/  @!P0 NANOSLEEP.SYNCS 0x989680 ;  /* 0x009896800000895d */ /* 0x002fea0003900000 */
[----:B------:R-:W1:Y:S02]  /*67e0*/  @!P0 SYNCS.PHASECHK.TRANS64 P0, [R3+URZ+0x160], R2 ;  /* 0x00016002030085a7 */ /* 0x000e6400080010ff */
[----:B-1----:R-:W-:Y:S05]  /*67f0*/  @!P0 BRA `(.L_x_20) ;  /* 0xfffffffc00f08947 */ /* 0x002fea000383ffff */
[----:B------:R-:W-:Y:S05]  /*6800*/  BRA `(.L_x_105) ;  /* 0xffffffac00b07947 */ /* 0x000fea000383ffff */
.L_x_23:
[----:B-1----:R-:W-:-:S07]  /*6810*/  MOV R2, UR33 ;  /* 0x0000002100027c02 */ /* 0x002fce0008000f00 */
.L_x_106:
[----:B-1----:R1:W2:Y:S02]  /*6820*/  SYNCS.PHASECHK.TRANS64.TRYWAIT P0, [R2+URZ+0x68], R5 ;  /* 0x00006805020075a7 */ /* 0x0022a400080011ff */
[----:B--2---:R-:W-:Y:S05]  /*6830*/  @!P0 NANOSLEEP.SYNCS 0x989680 ;  /* 0x009896800000895d */ /* 0x004fea0003900000 */
[----:B------:R-:W2:Y:S02]  /*6840*/  @!P0 SYNCS.PHASECHK.TRANS64 P0, [R2+URZ+0x68], R5 ;  /* 0x00006805020085a7 */ /* 0x000ea400080010ff */
[----:B--2---:R-:W-:Y:S05]  /*6850*/  @!P0 BRA `(.L_x_106) ;  /* 0xfffffffc00f08947 */ /* 0x004fea000383ffff */
[----:B------:R-:W-:Y:S05]  /*6860*/  BRA `(.L_x_22) ;  /* 0xffffffb000007947 */ /* 0x000fea000383ffff */
.L_x_29:
[----:B-1----:R-:W-:-:S07]  /*6870*/  MOV R2, UR17 ;  /* 0x0000001100027c02 */ /* 0x002fce0008000f00 */
.L_x_107:
[----:B-1----:R1:W2:Y:S02]  /*6880*/  SYNCS.PHASECHK.TRANS64.TRYWAIT P0, [R2+URZ+0x68], R5 ;  /* 0x00006805020075a7 */ /* 0x0022a400080011ff */
[----:B--2---:R-:W-:Y:S05]  /*6890*/  @!P0 NANOSLEEP.SYNCS 0x989680 ;  /* 0x009896800000895d */ /* 0x004fea0003900000 */
[----:B------:R-:W2:Y:S02]  /*68a0*/  @!P0 SYNCS.PHASECHK.TRANS64 P0, [R2+URZ+0x68], R5 ;  /* 0x00006805020085a7 */ /* 0x000ea400080010ff */
[----:B--2---:R-:W-:Y:S05]  /*68b0*/  @!P0 BRA `(.L_x_107) ;  /* 0xfffffffc00f08947 */ /* 0x004fea000383ffff */
[----:B------:R-:W-:Y:S05]  /*68c0*/  BRA `(.L_x_28) ;  /* 0xffffffb000a47947 */ /* 0x000fea000383ffff */
.L_x_33:
[----:B-1----:R1:W2:Y:S02]  /*68d0*/  SYNCS.PHASECHK.TRANS64.TRYWAIT P0, [R2+URZ+0xf0], R3 ;  /* 0x0000f003020075a7 */ /* 0x0022a400080011ff */
[----:B--2---:R-:W-:Y:S05]  /*68e0*/  @!P0 NANOSLEEP.SYNCS 0x989680 ;  /* 0x009896800000895d */ /* 0x004fea0003900000 */
[----:B------:R-:W2:Y:S02]  /*68f0*/  @!P0 SYNCS.PHASECHK.TRANS64 P0, [R2+URZ+0xf0], R3 ;  /* 0x0000f003020085a7 */ /* 0x000ea400080010ff */
[----:B--2---:R-:W-:Y:S05]  /*6900*/  @!P0 BRA `(.L_x_33) ;  /* 0xfffffffc00f08947 */ /* 0x004fea000383ffff */
[----:B------:R-:W-:Y:S05]  /*6910*/  BRA `(.L_x_108) ;  /* 0xffffffb400307947 */ /* 0x000fea000383ffff */
.L_x_37:
[----:B----4-:R-:W-:-:S07]  /*6920*/  MOV R0, UR5 ;  /* 0x0000000500007c02 */ /* 0x010fce0008000f00 */
.L_x_109:
[----:B-1----:R1:W2:Y:S02]  /*6930*/  SYNCS.PHASECHK.TRANS64.TRYWAIT P0, [R0+URZ], R3 ;  /* 0x00000003000075a7 */ /* 0x0022a400080011ff */
[----:B--2---:R-:W-:Y:S05]  /*6940*/  @!P0 NANOSLEEP.SYNCS 0x989680 ;  /* 0x009896800000895d */ /* 0x004fea0003900000 */
[----:B------:R-:W2:Y:S02]  /*6950*/  @!P0 SYNCS.PHASECHK.TRANS64 P0, [R0+URZ], R3 ;  /* 0x00000003000085a7 */ /* 0x000ea400080010ff */
[----:B--2---:R-:W-:Y:S05]  /*6960*/  @!P0 BRA `(.L_x_109) ;  /* 0xfffffffc00f08947 */ /* 0x004fea000383ffff */
[----:B------:R-:W-:Y:S05]  /*6970*/  BRA `(.L_x_110) ;  /* 0xffffffb800a07947 */ /* 0x000fea000383ffff */
.L_x_38:
[----:B----4-:R-:W-:-:S07]  /*6980*/  MOV R0, UR5 ;  /* 0x0000000500007c02 */ /* 0x010fce0008000f00 */
.L_x_111:
[----:B-1----:R1:W2:Y:S02]  /*6990*/  SYNCS.PHASECHK.TRANS64.TRYWAIT P0, [R0+URZ], R3 ;  /* 0x00000003000075a7 */ /* 0x0022a400080011ff */
[----:B--2---:R-:W-:Y:S05]  /*69a0*/  @!P0 NANOSLEEP.SYNCS 0x989680 ;  /* 0x009896800000895d */ /* 0x004fea0003900000 */
[----:B------:R-:W2:Y:S02]  /*69b0*/  @!P0 SYNCS.PHASECHK.TRANS64 P0, [R0+URZ], R3 ;  /* 0x00000003000085a7 */ /* 0x000ea400080010ff */
[----:B--2---:R-:W-:Y:S05]  /*69c0*/  @!P0 BRA `(.L_x_111) ;  /* 0xfffffffc00f08947 */ /* 0x004fea000383ffff */
[----:B------:R-:W-:Y:S05]  /*69d0*/  BRA `(.L_x_112) ;  /* 0xffffffb800ac7947 */ /* 0x000fea000383ffff */
.L_x_39:
[----:B----4-:R-:W-:-:S07]  /*69e0*/  MOV R0, UR5 ;  /* 0x0000000500007c02 */ /* 0x010fce0008000f00 */
.L_x_113:
[----:B-1----:R1:W2:Y:S02]  /*69f0*/  SYNCS.PHASECHK.TRANS64.TRYWAIT P0, [R0+URZ], R3 ;  /* 0x00000003000075a7 */ /* 0x0022a400080011ff */
[----:B--2---:R-:W-:Y:S05]  /*6a00*/  @!P0 NANOSLEEP.SYNCS 0x989680 ;  /* 0x009896800000895d */ /* 0x004fea0003900000 */
[----:B------:R-:W2:Y:S02]  /*6a10*/  @!P0 SYNCS.PHASECHK.TRANS64 P0, [R0+URZ], R3 ;  /* 0x00000003000085a7 */ /* 0x000ea400080010ff */
[----:B--2---:R-:W-:Y:S05]  /*6a20*/  @!P0 BRA `(.L_x_113) ;  /* 0xfffffffc00f08947 */ /* 0x004fea000383ffff */
[----:B------:R-:W-:Y:S05]  /*6a30*/  BRA `(.L_x_114) ;  /* 0xffffffb800b87947 */ /* 0x000fea000383ffff */
.L_x_40:
[----:B----4-:R-:W-:-:S07]  /*6a40*/  MOV R0, UR5 ;  /* 0x0000000500007c02 */ /* 0x010fce0008000f00 */
.L_x_115:
[----:B-1----:R1:W2:Y:S02]  /*6a50*/  SYNCS.PHASECHK.TRANS64.TRYWAIT P0, [R0+URZ], R3 ;  /* 0x00000003000075a7 */ /* 0x0022a400080011ff */
[----:B--2---:R-:W-:Y:S05]  /*6a60*/  @!P0 NANOSLEEP.SYNCS 0x989680 ;  /* 0x009896800000895d */ /* 0x004fea0003900000 */
[----:B------:R-:W2:Y:S02]  /*6a70*/  @!P0 SYNCS.PHASECHK.TRANS64 P0, [R0+URZ], R3 ;  /* 0x00000003000085a7 */ /* 0x000ea400080010ff */
[----:B--2---:R-:W-:Y:S05]  /*6a80*/  @!P0 BRA `(.L_x_115) ;  /* 0xfffffffc00f08947 */ /* 0x004fea000383ffff */
[----:B------:R-:W-:Y:S05]  /*6a90*/  BRA `(.L_x_116) ;  /* 0xffffffb800c47947 */ /* 0x000fea000383ffff */
.L_x_41:
[----:B----4-:R-:W-:-:S07]  /*6aa0*/  MOV R0, UR5 ;  /* 0x0000000500007c02 */ /* 0x010fce0008000f00 */
.L_x_117:
[----:B-1----:R1:W2:Y:S02]  /*6ab0*/  SYNCS.PHASECHK.TRANS64.TRYWAIT P0, [R0+URZ], R3 ;  /* 0x00000003000075a7 */ /* 0x0022a400080011ff */
[----:B--2---:R-:W-:Y:S05]  /*6ac0*/  @!P0 NANOSLEEP.SYNCS 0x989680 ;  /* 0x009896800000895d */ /* 0x004fea0003900000 */
[----:B------:R-:W2:Y:S02]  /*6ad0*/  @!P0 SYNCS.PHASECHK.TRANS64 P0, [R0+URZ], R3 ;  /* 0x00000003000085a7 */ /* 0x000ea400080010ff */
[----:B--2---:R-:W-:Y:S05]  /*6ae0*/  @!P0 BRA `(.L_x_117) ;  /* 0xfffffffc00f08947 */ /* 0x004fea000383ffff */
[----:B------:R-:W-:Y:S05]  /*6af0*/  BRA `(.L_x_118) ;  /* 0xffffffb800d07947 */ /* 0x000fea000383ffff */
.L_x_42:
[----:B----4-:R-:W-:-:S07]  /*6b00*/  MOV R0, UR5 ;  /* 0x0000000500007c02 */ /* 0x010fce0008000f00 */
.L_x_119:
[----:B-1----:R1:W2:Y:S02]  /*6b10*/  SYNCS.PHASECHK.TRANS64.TRYWAIT P0, [R0+URZ], R3 ;  /* 0x00000003000075a7 */ /* 0x0022a400080011ff */
[----:B--2---:R-:W-:Y:S05]  /*6b20*/  @!P0 NANOSLEEP.SYNCS 0x989680 ;  /* 0x009896800000895d */ /* 0x004fea0003900000 */
[----:B------:R-:W2:Y:S02]  /*6b30*/  @!P0 SYNCS.PHASECHK.TRANS64 P0, [R0+URZ], R3 ;  /* 0x00000003000085a7 */ /* 0x000ea400080010ff */
[----:B--2---:R-:W-:Y:S05]  /*6b40*/  @!P0 BRA `(.L_x_119) ;  /* 0xfffffffc00f08947 */ /* 0x004fea000383ffff */
[----:B------:R-:W-:Y:S05]  /*6b50*/  BRA `(.L_x_120) ;  /* 0xffffffb800dc7947 */ /* 0x000fea000383ffff */
.L_x_43:
[----:B----4-:R-:W-:-:S07]  /*6b60*/  MOV R0, UR5 ;  /* 0x0000000500007c02 */ /* 0x010fce0008000f00 */
.L_x_121:
[----:B-1----:R1:W2:Y:S02]  /*6b70*/  SYNCS.PHASECHK.TRANS64.TRYWAIT P0, [R0+URZ], R3 ;  /* 0x00000003000075a7 */ /* 0x0022a400080011ff */
[----:B--2---:R-:W-:Y:S05]  /*6b80*/  @!P0 NANOSLEEP.SYNCS 0x989680 ;  /* 0x009896800000895d */ /* 0x004fea0003900000 */
[----:B------:R-:W2:Y:S02]  /*6b90*/  @!P0 SYNCS.PHASECHK.TRANS64 P0, [R0+URZ], R3 ;  /* 0x00000003000085a7 */ /* 0x000ea400080010ff */
[----:B--2---:R-:W-:Y:S05]  /*6ba0*/  @!P0 BRA `(.L_x_121) ;  /* 0xfffffffc00f08947 */ /* 0x004fea000383ffff */
[----:B------:R-:W-:Y:S05]  /*6bb0*/  BRA `(.L_x_122) ;  /* 0xffffffb800e87947 */ /* 0x000fea000383ffff */
.L_x_44:
[----:B----4-:R-:W-:-:S07]  /*6bc0*/  MOV R0, UR5 ;  /* 0x0000000500007c02 */ /* 0x010fce0008000f00 */
.L_x_123:
[----:B-1----:R1:W2:Y:S02]  /*6bd0*/  SYNCS.PHASECHK.TRANS64.TRYWAIT P0, [R0+URZ], R3 ;  /* 0x00000003000075a7 */ /* 0x0022a400080011ff */
[----:B--2---:R-:W-:Y:S05]  /*6be0*/  @!P0 NANOSLEEP.SYNCS 0x989680 ;  /* 0x009896800000895d */ /* 0x004fea0003900000 */
[----:B------:R-:W2:Y:S02]  /*6bf0*/  @!P0 SYNCS.PHASECHK.TRANS64 P0, [R0+URZ], R3 ;  /* 0x00000003000085a7 */ /* 0x000ea400080010ff */
[----:B--2---:R-:W-:Y:S05]  /*6c00*/  @!P0 BRA `(.L_x_123) ;  /* 0xfffffffc00f08947 */ /* 0x004fea000383ffff */
[----:B------:R-:W-:Y:S05]  /*6c10*/  BRA `(.L_x_124) ;  /* 0xffffffb800f47947 */ /* 0x000fea000383ffff */
.L_x_45:
[----:B----4-:R-:W-:-:S07]  /*6c20*/  MOV R0, UR5 ;  /* 0x0000000500007c02 */ /* 0x010fce0008000f00 */
.L_x_125:
[----:B-1----:R1:W2:Y:S02]  /*6c30*/  SYNCS.PHASECHK.TRANS64.TRYWAIT P0, [R0+URZ], R3 ;  /* 0x00000003000075a7 */ /* 0x0022a400080011ff */
[----:B--2---:R-:W-:Y:S05]  /*6c40*/  @!P0 NANOSLEEP.SYNCS 0x989680 ;  /* 0x009896800000895d */ /* 0x004fea0003900000 */
[----:B------:R-:W2:Y:S02]  /*6c50*/  @!P0 SYNCS.PHASECHK.TRANS64 P0, [R0+URZ], R3 ;  /* 0x00000003000085a7 */ /* 0x000ea400080010ff */
[----:B--2---:R-:W-:Y:S05]  /*6c60*/  @!P0 BRA `(.L_x_125) ;  /* 0xfffffffc00f08947 */ /* 0x004fea000383ffff */
[----:B------:R-:W-:Y:S05]  /*6c70*/  BRA `(.L_x_126) ;  /* 0xffffffbc00007947 */ /* 0x000fea000383ffff */
.L_x_46:
[----:B----4-:R-:W-:-:S07]  /*6c80*/  MOV R0, UR5 ;  /* 0x0000000500007c02 */ /* 0x010fce0008000f00 */
.L_x_127:
[----:B-1----:R1:W2:Y:S02]  /*6c90*/  SYNCS.PHASECHK.TRANS64.TRYWAIT P0, [R0+URZ], R3 ;  /* 0x00000003000075a7 */ /* 0x0022a400080011ff */
[----:B--2---:R-:W-:Y:S05]  /*6ca0*/  @!P0 NANOSLEEP.SYNCS 0x989680 ;  /* 0x009896800000895d */ /* 0x004fea0003900000 */
[----:B------:R-:W2:Y:S02]  /*6cb0*/  @!P0 SYNCS.PHASECHK.TRANS64 P0, [R0+URZ], R3 ;  /* 0x00000003000085a7 */ /* 0x000ea400080010ff */
[----:B--2---:R-:W-:Y:S05]  /*6cc0*/  @!P0 BRA `(.L_x_127) ;  /* 0xfffffffc00f08947 */ /* 0x004fea000383ffff */
[----:B------:R-:W-:Y:S05]  /*6cd0*/  BRA `(.L_x_128) ;  /* 0xffffffbc000c7947 */ /* 0x000fea000383ffff */
.L_x_47:
[----:B----4-:R-:W-:-:S07]  /*6ce0*/  MOV R0, UR5 ;  /* 0x0000000500007c02 */ /* 0x010fce0008000f00 */
.L_x_129:
[----:B-1----:R1:W2:Y:S02]  /*6cf0*/  SYNCS.PHASECHK.TRANS64.TRYWAIT P0, [R0+URZ], R3 ;  /* 0x00000003000075a7 */ /* 0x0022a400080011ff */
[----:B--2---:R-:W-:Y:S05]  /*6d00*/  @!P0 NANOSLEEP.SYNCS 0x989680 ;  /* 0x009896800000895d */ /* 0x004fea0003900000 */
[----:B------:R-:W2:Y:S02]  /*6d10*/  @!P0 SYNCS.PHASECHK.TRANS64 P0, [R0+URZ], R3 ;  /* 0x00000003000085a7 */ /* 0x000ea400080010ff */
[----:B--2---:R-:W-:Y:S05]  /*6d20*/  @!P0 BRA `(.L_x_129) ;  /* 0xfffffffc00f08947 */ /* 0x004fea000383ffff */
[----:B------:R-:W-:Y:S05]  /*6d30*/  BRA `(.L_x_130) ;  /* 0xffffffbc00187947 */ /* 0x000fea000383ffff */
.L_x_48:
[----:B----4-:R-:W-:-:S07]  /*6d40*/  MOV R0, UR5 ;  /* 0x0000000500007c02 */ /* 0x010fce0008000f00 */
.L_x_131:
[----:B-1----:R1:W2:Y:S02]  /*6d50*/  SYNCS.PHASECHK.TRANS64.TRYWAIT P0, [R0+URZ], R3 ;  /* 0x00000003000075a7 */ /* 0x0022a400080011ff */
[----:B--2---:R-:W-:Y:S05]  /*6d60*/  @!P0 NANOSLEEP.SYNCS 0x989680 ;  /* 0x009896800000895d */ /* 0x004fea0003900000 */
[----:B------:R-:W2:Y:S02]  /*6d70*/  @!P0 SYNCS.PHASECHK.TRANS64 P0, [R0+URZ], R3 ;  /* 0x00000003000085a7 */ /* 0x000ea400080010ff */
[----:B--2---:R-:W-:Y:S05]  /*6d80*/  @!P0 BRA `(.L_x_131) ;  /* 0xfffffffc00f08947 */ /* 0x004fea000383ffff */
[----:B------:R-:W-:Y:S05]  /*6d90*/  BRA `(.L_x_132) ;  /* 0xffffffbc00247947 */ /* 0x000fea000383ffff */
.L_x_51:
[----:B-1----:R1:W2:Y:S02]  /*6da0*/  SYNCS.PHASECHK.TRANS64.TRYWAIT P0, [R0+URZ+0x150], R5 ;  /* 0x00015005000075a7 */ /* 0x0022a400080011ff */
[----:B--2---:R-:W-:Y:S05]  /*6db0*/  @!P0 NANOSLEEP.SYNCS 0x989680 ;  /* 0x009896800000895d */ /* 0x004fea0003900000 */
[----:B------:R-:W2:Y:S02]  /*6dc0*/  @!P0 SYNCS.PHASECHK.TRANS64 P0, [R0+URZ+0x150], R5 ;  /* 0x00015005000085a7 */ /* 0x000ea400080010ff */
[----:B--2---:R-:W-:Y:S05]  /*6dd0*/  @!P0 BRA `(.L_x_51) ;  /* 0xfffffffc00f08947 */ /* 0x004fea000383ffff */
[----:B------:R-:W-:Y:S05]  /*6de0*/  BRA `(.L_x_133) ;  /* 0xffffffbc00807947 */ /* 0x000fea000383ffff */
.L_x_52:
[----:B------:R-:W-:-:S07]  /*6df0*/  MOV R0, UR5 ;  /* 0x0000000500007c02 */ /* 0x000fce0008000f00 */
.L_x_134:
[----:B-1----:R1:W2:Y:S02]  /*6e00*/  SYNCS.PHASECHK.TRANS64.TRYWAIT P0, [R0+URZ+0x100], R5 ;  /* 0x00010005000075a7 */ /* 0x0022a400080011ff */
[----:B--2---:R-:W-:Y:S05]  /*6e10*/  @!P0 NANOSLEEP.SYNCS 0x989680 ;  /* 0x009896800000895d */ /* 0x004fea0003900000 */
[----:B------:R-:W2:Y:S02]  /*6e20*/  @!P0 SYNCS.PHASECHK.TRANS64 P0, [R0+URZ+0x100], R5 ;  /* 0x00010005000085a7 */ /* 0x000ea400080010ff */
[----:B--2---:R-:W-:Y:S05]  /*6e30*/  @!P0 BRA `(.L_x_134) ;  /* 0xfffffffc00f08947 */ /* 0x004fea000383ffff */
[----:B------:R-:W-:Y:S05]  /*6e40*/  BRA `(.L_x_135) ;  /* 0xffffffbc00907947 */ /* 0x000fea000383ffff */
.L_x_53:
[----:B-1----:R1:W2:Y:S02]  /*6e50*/  SYNCS.PHASECHK.TRANS64.TRYWAIT P1, [R0+URZ+0xf0], R5 ;  /* 0x0000f005000075a7 */ /* 0x0022a400080211ff */
[----:B--2---:R-:W-:Y:S05]  /*6e60*/  @!P1 NANOSLEEP.SYNCS 0x989680 ;  /* 0x009896800000995d */ /* 0x004fea0003900000 */
[----:B------:R-:W2:Y:S02]  /*6e70*/  @!P1 SYNCS.PHASECHK.TRANS64 P1, [R0+URZ+0xf0], R5 ;  /* 0x0000f005000095a7 */ /* 0x000ea400080210ff */
[----:B--2---:R-:W-:Y:S05]  /*6e80*/  @!P1 BRA `(.L_x_53) ;  /* 0xfffffffc00f09947 */ /* 0x004fea000383ffff */
[----:B------:R-:W-:Y:S05]  /*6e90*/  BRA `(.L_x_136) ;  /* 0xffffffbc00c07947 */ /* 0x000fea000383ffff */
.L_x_56:
[----:B------:R-:W-:-:S07]  /*6ea0*/  MOV R0, UR5 ;  /* 0x0000000500007c02 */ /* 0x000fce0008000f00 */
.L_x_137:
[----:B-1----:R1:W2:Y:S02]  /*6eb0*/  SYNCS.PHASECHK.TRANS64.TRYWAIT P0, [R0+URZ+0x100], R3 ;  /* 0x00010003000075a7 */ /* 0x0022a400080011ff */
[----:B--2---:R-:W-:Y:S05]  /*6ec0*/  @!P0 NANOSLEEP.SYNCS 0x989680 ;  /* 0x009896800000895d */ /* 0x004fea0003900000 */
[----:B------:R-:W2:Y:S02]  /*6ed0*/  @!P0 SYNCS.PHASECHK.TRANS64 P0, [R0+URZ+0x100], R3 ;  /* 0x00010003000085a7 */ /* 0x000ea400080010ff */
[----:B--2---:R-:W-:Y:S05]  /*6ee0*/  @!P0 BRA `(.L_x_137) ;  /* 0xfffffffc00f08947 */ /* 0x004fea000383ffff */
[----:B------:R-:W-:Y:S05]  /*6ef0*/  BRA `(.L_x_55) ;  /* 0xffffffc000147947 */ /* 0x000fea000383ffff */
.L_x_63:
[----:B-1----:R1:W2:Y:S02]  /*6f00*/  SYNCS.PHASECHK.TRANS64.TRYWAIT P1, [R0+URZ+0xf0], R5 ;  /* 0x0000f005000075a7 */ /* 0x0022a400080211ff */
[----:B--2---:R-:W-:Y:S05]  /*6f10*/  @!P1 NANOSLEEP.SYNCS 0x989680 ;  /* 0x009896800000995d */ /* 0x004fea0003900000 */
[----:B------:R-:W2:Y:S02]  /*6f20*/  @!P1 SYNCS.PHASECHK.TRANS64 P1, [R0+URZ+0xf0], R5 ;  /* 0x0000f005000095a7 */ /* 0x000ea400080210ff */
[----:B--2---:R-:W-:Y:S05]  /*6f30*/  @!P1 BRA `(.L_x_63) ;  /* 0xfffffffc00f09947 */ /* 0x004fea000383ffff */
[----:B------:R-:W-:Y:S05]  /*6f40*/  BRA `(.L_x_138) ;  /* 0xffffffc400847947 */ /* 0x000fea000383ffff */
.L_x_64:
[----:B------:R-:W-:-:S07]  /*6f50*/  MOV R3, UR7 ;  /* 0x0000000700037c02 */ /* 0x000fce0008000f00 */
.L_x_139:
[----:B-1----:R1:W2:Y:S02]  /*6f60*/  SYNCS.PHASECHK.TRANS64.TRYWAIT P0, [R3+URZ+0x130], R0 ;  /* 0x00013000030075a7 */ /* 0x0022a400080011ff */
[----:B--2---:R-:W-:Y:S05]  /*6f70*/  @!P0 NANOSLEEP.SYNCS 0x989680 ;  /* 0x009896800000895d */ /* 0x004fea0003900000 */
[----:B------:R-:W2:Y:S02]  /*6f80*/  @!P0 SYNCS.PHASECHK.TRANS64 P0, [R3+URZ+0x130], R0 ;  /* 0x00013000030085a7 */ /* 0x000ea400080010ff */
[----:B--2---:R-:W-:Y:S05]  /*6f90*/  @!P0 BRA `(.L_x_139) ;  /* 0xfffffffc00f08947 */ /* 0x004fea000383ffff */
[----:B------:R-:W-:Y:S05]  /*6fa0*/  BRA `(.L_x_140) ;  /* 0xffffffc400d47947 */ /* 0x000fea000383ffff */
.L_x_67:
[----:B------:R-:W-:Y:S07]  /*6fb0*/  MOV R0, UR6 ;  /* 0x0000000600007c02 */ /* 0x000fee0008000f00 */
.L_x_141:
[----:B-1----:R1:W2:Y:S02]  /*6fc0*/  SYNCS.PHASECHK.TRANS64.TRYWAIT P0, [R0+URZ], R3 ;  /* 0x00000003000075a7 */ /* 0x0022a400080011ff */
[----:B--2---:R-:W-:Y:S05]  /*6fd0*/  @!P0 NANOSLEEP.SYNCS 0x989680 ;  /* 0x009896800000895d */ /* 0x004fea0003900000 */
[----:B------:R-:W2:Y:S02]  /*6fe0*/  @!P0 SYNCS.PHASECHK.TRANS64 P0, [R0+URZ], R3 ;  /* 0x00000003000085a7 */ /* 0x000ea400080010ff */
[----:B--2---:R-:W-:Y:S05]  /*6ff0*/  @!P0 BRA `(.L_x_141) ;  /* 0xfffffffc00f08947 */ /* 0x004fea000383ffff */
[----:B------:R-:W-:Y:S05]  /*7000*/  BRA `(.L_x_66) ;  /* 0xffffffc400f07947 */ /* 0x000fea000383ffff */
.L_x_70:
[----:B------:R-:W-:-:S07]  /*7010*/  MOV R0, UR6 ;  /* 0x0000000600007c02 */ /* 0x000fce0008000f00 */
.L_x_142:
[----:B--2---:R2:W4:Y:S02]  /*7020*/  SYNCS.PHASECHK.TRANS64.TRYWAIT P0, [R0+URZ], R3 ;  /* 0x00000003000075a7 */ /* 0x00452400080011ff */
[----:B----4-:R-:W-:Y:S05]  /*7030*/  @!P0 NANOSLEEP.SYNCS 0x989680 ;  /* 0x009896800000895d */ /* 0x010fea0003900000 */
[----:B------:R-:W4:Y:S02]  /*7040*/  @!P0 SYNCS.PHASECHK.TRANS64 P0, [R0+URZ], R3 ;  /* 0x00000003000085a7 */ /* 0x000f2400080010ff */
[----:B----4-:R-:W-:Y:S05]  /*7050*/  @!P0 BRA `(.L_x_142) ;  /* 0xfffffffc00f08947 */ /* 0x010fea000383ffff */
[----:B------:R-:W-:Y:S05]  /*7060*/  BRA `(.L_x_143) ;  /* 0xffffffc800cc7947 */ /* 0x000fea000383ffff */
.L_x_71:
[----:B------:R-:W-:-:S07]  /*7070*/  MOV R0, UR6 ;  /* 0x0000000600007c02 */ /* 0x000fce0008000f00 */
.L_x_144:
[----:B-1----:R1:W2:Y:S02]  /*7080*/  SYNCS.PHASECHK.TRANS64.TRYWAIT P0, [R0+URZ], R3 ;  /* 0x00000003000075a7 */ /* 0x0022a400080011ff */
[----:B--2---:R-:W-:Y:S05]  /*7090*/  @!P0 NANOSLEEP.SYNCS 0x989680 ;  /* 0x009896800000895d */ /* 0x004fea0003900000 */
[----:B------:R-:W2:Y:S02]  /*70a0*/  @!P0 SYNCS.PHASECHK.TRANS64 P0, [R0+URZ], R3 ;  /* 0x00000003000085a7 */ /* 0x000ea400080010ff */
[----:B--2---:R-:W-:Y:S05]  /*70b0*/  @!P0 BRA `(.L_x_144) ;  /* 0xfffffffc00f08947 */ /* 0x004fea000383ffff */
[----:B------:R-:W-:Y:S05]  /*70c0*/  BRA `(.L_x_145) ;  /* 0xffffffc800d87947 */ /* 0x000fea000383ffff */
.L_x_72:
[----:B------:R-:W-:-:S07]  /*70d0*/  MOV R0, UR6 ;  /* 0x0000000600007c02 */ /* 0x000fce0008000f00 */
.L_x_146:
[----:B-1----:R1:W2:Y:S02]  /*70e0*/  SYNCS.PHASECHK.TRANS64.TRYWAIT P0, [R0+URZ], R3 ;  /* 0x00000003000075a7 */ /* 0x0022a400080011ff */
[----:B--2---:R-:W-:Y:S05]  /*70f0*/  @!P0 NANOSLEEP.SYNCS 0x989680 ;  /* 0x009896800000895d */ /* 0x004fea0003900000 */
[----:B------:R-:W2:Y:S02]  /*7100*/  @!P0 SYNCS.PHASECHK.TRANS64 P0, [R0+URZ], R3 ;  /* 0x00000003000085a7 */ /* 0x000ea400080010ff */
[----:B--2---:R-:W-:Y:S05]  /*7110*/  @!P0 BRA `(.L_x_146) ;  /* 0xfffffffc00f08947 */ /* 0x004fea000383ffff */
[----:B------:R-:W-:Y:S05]  /*7120*/  BRA `(.L_x_147) ;  /* 0xffffffc800e47947 */ /* 0x000fea000383ffff */
.L_x_73:
[----:B------:R-:W-:-:S07]  /*7130*/  MOV R0, UR7 ;  /* 0x0000000700007c02 */ /* 0x000fce0008000f00 */
.L_x_148:
[----:B-1----:R1:W2:Y:S02]  /*7140*/  SYNCS.PHASECHK.TRANS64.TRYWAIT P0, [R0+URZ], R3 ;  /* 0x00000003000075a7 */ /* 0x0022a400080011ff */
[----:B--2---:R-:W-:Y:S05]  /*7150*/  @!P0 NANOSLEEP.SYNCS 0x989680 ;  /* 0x009896800000895d */ /* 0x004fea0003900000 */
[----:B------:R-:W2:Y:S02]  /*7160*/  @!P0 SYNCS.PHASECHK.TRANS64 P0, [R0+URZ], R3 ;  /* 0x00000003000085a7 */ /* 0x000ea400080010ff */
[----:B--2---:R-:W-:Y:S05]  /*7170*/  @!P0 BRA `(.L_x_148) ;  /* 0xfffffffc00f08947 */ /* 0x004fea000383ffff */
[----:B------:R-:W-:Y:S05]  /*7180*/  BRA `(.L_x_149) ;  /* 0xffffffc800f07947 */ /* 0x000fea000383ffff */
.L_x_78:
[----:B---3--:R3:W1:Y:S02]  /*7190*/  SYNCS.PHASECHK.TRANS64.TRYWAIT P0, [R0+URZ+0xf0], R3 ;  /* 0x0000f003000075a7 */ /* 0x00866400080011ff */
[----:B-1----:R-:W-:Y:S05]  /*71a0*/  @!P0 NANOSLEEP.SYNCS 0x989680 ;  /* 0x009896800000895d */ /* 0x002fea0003900000 */
[----:B------:R-:W1:Y:S02]  /*71b0*/  @!P0 SYNCS.PHASECHK.TRANS64 P0, [R0+URZ+0xf0], R3 ;  /* 0x0000f003000085a7 */ /* 0x000e6400080010ff */
[----:B-1----:R-:W-:Y:S05]  /*71c0*/  @!P0 BRA `(.L_x_78) ;  /* 0xfffffffc00f08947 */ /* 0x002fea000383ffff */
[----:B------:R-:W-:Y:S05]  /*71d0*/  BRA `(.L_x_150) ;  /* 0xffffffcc00ec7947 */ /* 0x000fea000383ffff */
.L_x_81:
[----:B------:R-:W-:Y:S07]  /*71e0*/  MOV R0, UR6 ;  /* 0x0000000600007c02 */ /* 0x000fee0008000f00 */
.L_x_151:
[----:B-1----:R1:W3:Y:S02]  /*71f0*/  SYNCS.PHASECHK.TRANS64.TRYWAIT P0, [R0+URZ+0xe8], R3 ;  /* 0x0000e803000075a7 */ /* 0x0022e400080011ff */
[----:B---3--:R-:W-:Y:S05]  /*7200*/  @!P0 NANOSLEEP.SYNCS 0x989680 ;  /* 0x009896800000895d */ /* 0x008fea0003900000 */
[----:B------:R-:W3:Y:S02]  /*7210*/  @!P0 SYNCS.PHASECHK.TRANS64 P0, [R0+URZ+0xe8], R3 ;  /* 0x0000e803000085a7 */ /* 0x000ee400080010ff */
[----:B---3--:R-:W-:Y:S05]  /*7220*/  @!P0 BRA `(.L_x_151) ;  /* 0xfffffffc00f08947 */ /* 0x008fea000383ffff */
[----:B------:R-:W-:Y:S05]  /*7230*/  BRA `(.L_x_80) ;  /* 0xffffffd000d87947 */ /* 0x000fea000383ffff */
.L_x_84:
[----:B------:R-:W-:Y:S07]  /*7240*/  MOV R3, UR6 ;  /* 0x0000000600037c02 */ /* 0x000fee0008000f00 */
.L_x_152:
[----:B-1----:R1:W2:Y:S02]  /*7250*/  SYNCS.PHASECHK.TRANS64.TRYWAIT P2, [R3+URZ+0xd8], R26 ;  /* 0x0000d81a030075a7 */ /* 0x0022a400080411ff */
[----:B--2---:R-:W-:Y:S05]  /*7260*/  @!P2 NANOSLEEP.SYNCS 0x989680 ;  /* 0x009896800000a95d */ /* 0x004fea0003900000 */
[----:B------:R-:W2:Y:S02]  /*7270*/  @!P2 SYNCS.PHASECHK.TRANS64 P2, [R3+URZ+0xd8], R26 ;  /* 0x0000d81a0300a5a7 */ /* 0x000ea400080410ff */
[----:B--2---:R-:W-:Y:S05]  /*7280*/  @!P2 BRA `(.L_x_152) ;  /* 0xfffffffc00f0a947 */ /* 0x004fea000383ffff */
[----:B------:R-:W-:Y:S05]  /*7290*/  BRA `(.L_x_153) ;  /* 0xffffffd4006c7947 */ /* 0x000fea000383ffff */
.L_x_87:
[----:B--2---:R2:W4:Y:S02]  /*72a0*/  SYNCS.PHASECHK.TRANS64.TRYWAIT P0, [R0+URZ+0xf0], R3 ;  /* 0x0000f003000075a7 */ /* 0x00452400080011ff */
[----:B----4-:R-:W-:Y:S05]  /*72b0*/  @!P0 NANOSLEEP.SYNCS 0x989680 ;  /* 0x009896800000895d */ /* 0x010fea0003900000 */
[----:B------:R-:W4:Y:S02]  /*72c0*/  @!P0 SYNCS.PHASECHK.TRANS64 P0, [R0+URZ+0xf0], R3 ;  /* 0x0000f003000085a7 */ /* 0x000f2400080010ff */
[----:B----4-:R-:W-:Y:S05]  /*72d0*/  @!P0 BRA `(.L_x_87) ;  /* 0xfffffffc00f08947 */ /* 0x010fea000383ffff */
[----:B------:R-:W-:Y:S05]  /*72e0*/  BRA `(.L_x_154) ;  /* 0xffffffd800c87947 */ /* 0x000fea000383ffff */
.L_x_98:
[----:B-1----:R-:W-:Y:S04]  /*72f0*/  MOV R0, UR43 ;  /* 0x0000002b00007c02 */ /* 0x002fe80008000f00 */
[----:B------:R1:W2:Y:S03]  /*7300*/  SYNCS.PHASECHK.TRANS64.TRYWAIT P1, [R0+URZ+0xd0], R3 ;  /* 0x0000d003000075a7 */ /* 0x0002a600080211ff */
[----:B--2---:R-:W-:Y:S05]  /*7310*/  @!P1 NANOSLEEP.SYNCS 0x989680 ;  /* 0x009896800000995d */ /* 0x004fea0003900000 */
[----:B------:R-:W2:Y:S02]  /*7320*/  @!P1 SYNCS.PHASECHK.TRANS64 P1, [R0+URZ+0xd0], R3 ;  /* 0x0000d003000095a7 */ /* 0x000ea400080210ff */
[----:B--2---:R-:W-:Y:S05]  /*7330*/  @!P1 BRA `(.L_x_98) ;  /* 0xfffffffc00ec9947 */ /* 0x004fea000383ffff */
[----:B------:R-:W-:Y:S05]  /*7340*/  BRA `(.L_x_97) ;  /* 0xffffffe400bc7947 */ /* 0x000fea000383ffff */
.L_x_100:
[----:B-1----:R1:W4:Y:S02]  /*7350*/  SYNCS.PHASECHK.TRANS64.TRYWAIT P1, [R92+URZ+0x110], R7 ;  /* 0x000110075c0075a7 */ /* 0x00232400080211ff */
[----:B----4-:R-:W-:Y:S05]  /*7360*/  @!P1 NANOSLEEP.SYNCS 0x989680 ;  /* 0x009896800000995d */ /* 0x010fea0003900000 */
[----:B------:R-:W4:Y:S02]  /*7370*/  @!P1 SYNCS.PHASECHK.TRANS64 P1, [R92+URZ+0x110], R7 ;  /* 0x000110075c0095a7 */ /* 0x000f2400080210ff */
[----:B----4-:R-:W-:Y:S05]  /*7380*/  @!P1 BRA `(.L_x_100) ;  /* 0xfffffffc00f09947 */ /* 0x010fea000383ffff */
[----:B------:R-:W-:Y:S05]  /*7390*/  BRA `(.L_x_99) ;  /* 0xffffffe400f87947 */ /* 0x000fea000383ffff */
        .weak           $__internal_0_$__cuda_sm10x_tcgen05_guardrail_trap_col_being_dealloced_not_returned_by_alloc
        .type           $__internal_0_$__cuda_sm10x_tcgen05_guardrail_trap_col_being_dealloced_not_returned_by_alloc,@function
        .size           $__internal_0_$__cuda_sm10x_tcgen05_guardrail_trap_col_being_dealloced_not_returned_by_alloc,($__internal_1_$__cuda_sm10x_tcgen05_guardrail_trap_phase_invalid_during_alloc - $__internal_0_$__cuda_sm10x_tcgen05_guardrail_trap_col_being_dealloced_not_returned_by_alloc)
$__internal_0_$__cuda_sm10x_tcgen05_guardrail_trap_col_being_dealloced_not_returned_by_alloc:
[----:B------:R-:W-:Y:S05]  /*73a0*/  BPT.TRAP 0x1 ;  /* 0x000000040000795c */ /* 0x000fea0000300000 */
[----:B------:R-:W-:-:S04]  /*73b0*/  HFMA2 R3, -RZ, RZ, 0, 0 ;  /* 0x00000000ff037431 */ /* 0x000fc800000001ff */
[----:B------:R-:W-:Y:S05]  /*73c0*/  RET.REL.NODEC R2 `(_ZN7cutlass13device_kernelINS_4gemm6kernel13GemmUniversalIN4cute5tupleIJiiiiEEENS1_10collective13CollectiveMmaINS1_35MainloopSm100TmaUmmaWarpSpecializedILi13ELi2ELi4ENS5_IJNS4_1CILi1EEESB_SB_EEEEENS5_IJNSA_ILi64EEESE_NSA_ILi128EEEEEENS_12float_e4m3_tENS5_IJlSB_lEEESH_SI_NS4_8TiledMMAINS4_8MMA_AtomIJNS4_10MMA_TraitsINS4_19SM100_MMA_F8F6F4_SSEJSH_SH_fSE_SE_NS4_17integral_constantINS4_4UMMA5MajorELSP_0EEESQ_NSN_INSO_7ScaleInELSR_0EEESS_EEEEEENS4_6LayoutISC_NS5_IJNSA_ILi0EEESW_SW_EEEEENS5_IJNS4_10UnderscoreESZ_SZ_EEEEENS4_13SM90_TMA_LOADENS4_14ComposedLayoutINS4_7SwizzleILi3ELi4ELi3EEENS4_18smem_ptr_flag_bitsILi8EEENSV_INS5_IJNSA_ILi8EEESF_EEENS5_IJSF_SB_EEEEEEEvNS4_8identityES12_S1C_vS1D_EENS_8epilogue10collective18CollectiveEpilogueINS1F_23Sm100TmaWarpSpecializedILi1ELi1ELi32ELb0ELb0EEEJSG_NS5_IJNSV_ISE_SB_EES1K_EEESH_SI_SH_SI_NS1F_6fusion15FusionCallbacksIS1J_NS1M_17LinearCombinationISH_fSH_fLNS_15FloatRoundStyleE2EEESG_S1L_JEEENS4_5SM1004TMEM4LOAD26SM100_TMEM_LOAD_16dp32b32xES12_NS13_INS14_ILi2ELi4ELi3EEES17_NSV_INS5_IJS18_SE_EEENS5_IJSE_SB_EEEEEEENS4_39AutoVectorizingCopyWithAssumedAlignmentILi128EEENS4_14SM90_TMA_STOREES20_S22_S22_EEEvvEEEEvNT_6ParamsE) ;  /* 0xffffff8c020c7950 */ /* 0x000fea0003c3ffff */
        .weak           $__internal_1_$__cuda_sm10x_tcgen05_guardrail_trap_phase_invalid_during_alloc
        .type           $__internal_1_$__cuda_sm10x_tcgen05_guardrail_trap_phase_invalid_during_alloc,@function
        .size           $__internal_1_$__cuda_sm10x_tcgen05_guardrail_trap_phase_invalid_during_alloc,($__internal_2_$__cuda_sm10x_tcgen05_guardrail_trap_unallocated_columns_being_dealloced - $__internal_1_$__cuda_sm10x_tcgen05_guardrail_trap_phase_invalid_during_alloc)
$__internal_1_$__cuda_sm10x_tcgen05_guardrail_trap_phase_invalid_during_alloc:
[----:B------:R-:W-:Y:S05]  /*73d0*/  BPT.TRAP 0x1 ;  /* 0x000000040000795c */ /* 0x000fea0000300000 */
[----:B------:R-:W-:-:S04]  /*73e0*/  MOV R3, 0x0 ;  /* 0x0000000000037802 */ /* 0x000fc80000000f00 */
[----:B------:R-:W-:Y:S05]  /*73f0*/  RET.REL.NODEC R2 `(_ZN7cutlass13device_kernelINS_4gemm6kernel13GemmUniversalIN4cute5tupleIJiiiiEEENS1_10collective13CollectiveMmaINS1_35MainloopSm100TmaUmmaWarpSpecializedILi13ELi2ELi4ENS5_IJNS4_1CILi1EEESB_SB_EEEEENS5_IJNSA_ILi64EEESE_NSA_ILi128EEEEEENS_12float_e4m3_tENS5_IJlSB_lEEESH_SI_NS4_8TiledMMAINS4_8MMA_AtomIJNS4_10MMA_TraitsINS4_19SM100_MMA_F8F6F4_SSEJSH_SH_fSE_SE_NS4_17integral_constantINS4_4UMMA5MajorELSP_0EEESQ_NSN_INSO_7ScaleInELSR_0EEESS_EEEEEENS4_6LayoutISC_NS5_IJNSA_ILi0EEESW_SW_EEEEENS5_IJNS4_10UnderscoreESZ_SZ_EEEEENS4_13SM90_TMA_LOADENS4_14ComposedLayoutINS4_7SwizzleILi3ELi4ELi3EEENS4_18smem_ptr_flag_bitsILi8EEENSV_INS5_IJNSA_ILi8EEESF_EEENS5_IJSF_SB_EEEEEEEvNS4_8identityES12_S1C_vS1D_EENS_8epilogue10collective18CollectiveEpilogueINS1F_23Sm100TmaWarpSpecializedILi1ELi1ELi32ELb0ELb0EEEJSG_NS5_IJNSV_ISE_SB_EES1K_EEESH_SI_SH_SI_NS1F_6fusion15FusionCallbacksIS1J_NS1M_17LinearCombinationISH_fSH_fLNS_15FloatRoundStyleE2EEESG_S1L_JEEENS4_5SM1004TMEM4LOAD26SM100_TMEM_LOAD_16dp32b32xES12_NS13_INS14_ILi2ELi4ELi3EEES17_NSV_INS5_IJS18_SE_EEENS5_IJSE_SB_EEEEEEENS4_39AutoVectorizingCopyWithAssumedAlignmentILi128EEENS4_14SM90_TMA_STOREES20_S22_S22_EEEvvEEEEvNT_6ParamsE) ;  /* 0xffffff8c02007950 */ /* 0x000fea0003c3ffff */
        .weak           $__internal_2_$__cuda_sm10x_tcgen05_guardrail_trap_unallocated_columns_being_dealloced
        .type           $__internal_2_$__cuda_sm10x_tcgen05_guardrail_trap_unallocated_columns_being_dealloced,@function
        .size           $__internal_2_$__cuda_sm10x_tcgen05_guardrail_trap_unallocated_columns_being_dealloced,(.L_x_156 - $__internal_2_$__cuda_sm10x_tcgen05_guardrail_trap_unallocated_columns_being_dealloced)
$__internal_2_$__cuda_sm10x_tcgen05_guardrail_trap_unallocated_columns_being_dealloced:
[----:B------:R-:W-:Y:S05]  /*7400*/  BPT.TRAP 0x1 ;  /* 0x000000040000795c */ /* 0x000fea0000300000 */
[----:B------:R-:W-:-:S04]  /*7410*/  HFMA2 R3, -RZ, RZ, 0, 0 ;  /* 0x00000000ff037431 */ /* 0x000fc800000001ff */
[----:B------:R-:W-:Y:S05]  /*7420*/  RET.REL.NODEC R2 `(_ZN7cutlass13device_kernelINS_4gemm6kernel13GemmUniversalIN4cute5tupleIJiiiiEEENS1_10collective13CollectiveMmaINS1_35MainloopSm100TmaUmmaWarpSpecializedILi13ELi2ELi4ENS5_IJNS4_1CILi1EEESB_SB_EEEEENS5_IJNSA_ILi64EEESE_NSA_ILi128EEEEEENS_12float_e4m3_tENS5_IJlSB_lEEESH_SI_NS4_8TiledMMAINS4_8MMA_AtomIJNS4_10MMA_TraitsINS4_19SM100_MMA_F8F6F4_SSEJSH_SH_fSE_SE_NS4_17integral_constantINS4_4UMMA5MajorELSP_0EEESQ_NSN_INSO_7ScaleInELSR_0EEESS_EEEEEENS4_6LayoutISC_NS5_IJNSA_ILi0EEESW_SW_EEEEENS5_IJNS4_10UnderscoreESZ_SZ_EEEEENS4_13SM90_TMA_LOADENS4_14ComposedLayoutINS4_7SwizzleILi3ELi4ELi3EEENS4_18smem_ptr_flag_bitsILi8EEENSV_INS5_IJNSA_ILi8EEESF_EEENS5_IJSF_SB_EEEEEEEvNS4_8identityES12_S1C_vS1D_EENS_8epilogue10collective18CollectiveEpilogueINS1F_23Sm100TmaWarpSpecializedILi1ELi1ELi32ELb0ELb0EEEJSG_NS5_IJNSV_ISE_SB_EES1K_EEESH_SI_SH_SI_NS1F_6fusion15FusionCallbacksIS1J_NS1M_17LinearCombinationISH_fSH_fLNS_15FloatRoundStyleE2EEESG_S1L_JEEENS4_5SM1004TMEM4LOAD26SM100_TMEM_LOAD_16dp32b32xES12_NS13_INS14_ILi2ELi4ELi3EEES17_NSV_INS5_IJS18_SE_EEENS5_IJSE_SB_EEEEEEENS4_39AutoVectorizingCopyWithAssumedAlignmentILi128EEENS4_14SM90_TMA_STOREES20_S22_S22_EEEvvEEEEvNT_6ParamsE) ;  /* 0xffffff8802f47950 */ /* 0x000fea0003c3ffff */
.L_x_155:
[----:B------:R-:W-:-:S00]  /*7430*/  BRA `(.L_x_155) ;  /* 0xfffffffc00fc7947 */ /* 0x000fc0000383ffff */
[----:B------:R-:W-:-:S00]  /*7440*/  NOP ;  /* 0x0000000000007918 */ /* 0x000fc00000000000 */
        /* <DEDUP_REMOVED lines=11> */
.L_x_156:


//--------------------- .nv.global.init           --------------------------
	.section	.nv.global.init,"aw",@progbits
.nv.global.init:
	.type		$str$27,@object
	.size		$str$27,($str$28 - $str$27)
$str$27:
        /*0000*/ 	.byte	0x28, 0x61, 0x64, 0x64, 0x72, 0x65, 0x73, 0x73, 0x20, 0x26, 0x20, 0x6d, 0x61, 0x73, 0x6b, 0x29
        /*0010*/ 	.byte	0x20, 0x3d, 0x3d, 0x20, 0x30, 0x00
	.type		$str$28,@object
	.size		$str$28,($str$26 - $str$28)
$str$28:
        /*0016*/ 	.byte	0x2f, 0x74, 0x6d, 0x70, 0x2f, 0x63, 0x75, 0x74, 0x6c, 0x61, 0x73, 0x73, 0x5f, 0x73, 0x77, 0x65
        /*0026*/ 	.byte	0x65, 0x70, 0x5f, 0x73, 0x72, 0x63, 0x2f, 0x69, 0x6e, 0x63, 0x6c, 0x75, 0x64, 0x65, 0x2f, 0x63
        /*0036*/ 	.byte	0x75, 0x74, 0x65, 0x2f, 0x70, 0x6f, 0x69, 0x6e, 0x74, 0x65, 0x72, 0x5f, 0x66, 0x6c, 0x61, 0x67
        /*0046*/ 	.byte	0x67, 0x65, 0x64, 0x2e, 0x68, 0x70, 0x70, 0x00
	.type		$str$26,@object
	.size		$str$26,($str$25 - $str$26)
$str$26:
        /*004e*/ 	.byte	0x2f, 0x74, 0x6d, 0x70, 0x2f, 0x63, 0x75, 0x74, 0x6c, 0x61, 0x73, 0x73, 0x5f, 0x73, 0x77, 0x65
        /*005e*/ 	.byte	0x65, 0x70, 0x5f, 0x73, 0x72, 0x63, 0x2f, 0x69, 0x6e, 0x63, 0x6c, 0x75, 0x64, 0x65, 0x2f, 0x63
        /*006e*/ 	.byte	0x75, 0x74, 0x65, 0x2f, 0x61, 0x74, 0x6f, 0x6d, 0x2f, 0x63, 0x6f, 0x70, 0x79, 0x5f, 0x74, 0x72
        /*007e*/ 	.byte	0x61, 0x69, 0x74, 0x73, 0x5f, 0x73, 0x6d, 0x31, 0x30, 0x30, 0x2e, 0x68, 0x70, 0x70, 0x00
	.type		$str$25,@object
	.size		$str$25,(__unnamed_1 - $str$25)
$str$25:
        /*008d*/ 	.byte	0x28, 0x28, 0x75, 0x69, 0x6e, 0x74, 0x33, 0x32, 0x5f, 0x74, 0x28, 0x74, 0x68, 0x72, 0x65, 0x61
        /*009d*/ 	.byte	0x64, 0x49, 0x64, 0x78, 0x2e, 0x78, 0x29, 0x20, 0x2f, 0x20, 0x33, 0x32, 0x29, 0x20, 0x25, 0x20
        /*00ad*/ 	.byte	0x34, 0x29, 0x20, 0x3d, 0x3d, 0x20, 0x28, 0x28, 0x28, 0x74, 0x6d, 0x65, 0x6d, 0x5f, 0x61, 0x64
        /*00bd*/ 	.byte	0x64, 0x72, 0x20, 0x3e, 0x3e, 0x20, 0x31, 0x36, 0x29, 0x20, 0x2f, 0x20, 0x33, 0x32, 0x29, 0x20
        /*00cd*/ 	.byte	0x25, 0x20, 0x34, 0x29, 0x00
	.type		__unnamed_1,@object
	.size		__unnamed_1,(__unnamed_2 - __unnamed_1)
__unnamed_1:
        /*00d2*/ 	.byte	0x61, 0x75, 0x74, 0x6f, 0x20, 0x63, 0x75, 0x74, 0x65, 0x3a, 0x3a, 0x61, 0x73, 0x5f, 0x70, 0x6f
        /* <DEDUP_REMOVED lines=24> */
        /*0262*/ 	.byte	0x3c, 0x34, 0x30, 0x39, 0x36, 0x3e, 0x3e, 0x3e, 0x3e, 0x5d, 0x00
	.type		__unnamed_2,@object
	.size		__unnamed_2,(.L_2 - __unnamed_2)
__unnamed_2:
        /* <DEDUP_REMOVED lines=40> */
        /*04ed*/ 	.byte	0x74, 0x65, 0x3a, 0x3a, 0x43, 0x3c, 0x30, 0x3e, 0x3e, 0x3e, 0x3e, 0x5d, 0x00
.L_2:


//--------------------- .nv.shared._ZN7cutlass13device_kernelINS_4gemm6kernel13GemmUniversalIN4cute5tupleIJiiiiEEENS1_10collective13CollectiveMmaINS1_35MainloopSm100TmaUmmaWarpSpecializedILi13ELi2ELi4ENS5_IJNS4_1CILi1EEESB_SB_EEEEENS5_IJNSA_ILi64EEESE_NSA_ILi128EEEEEENS_12float_e4m3_tENS5_IJlSB_lEEESH_SI_NS4_8TiledMMAINS4_8MMA_AtomIJNS4_10MMA_TraitsINS4_19SM100_MMA_F8F6F4_SSEJSH_SH_fSE_SE_NS4_17integral_constantINS4_4UMMA5MajorELSP_0EEESQ_NSN_INSO_7ScaleInELSR_0EEESS_EEEEEENS4_6LayoutISC_NS5_IJNSA_ILi0EEESW_SW_EEEEENS5_IJNS4_10UnderscoreESZ_SZ_EEEEENS4_13SM90_TMA_LOADENS4_14ComposedLayoutINS4_7SwizzleILi3ELi4ELi3EEENS4_18smem_ptr_flag_bitsILi8EEENSV_INS5_IJNSA_ILi8EEESF_EEENS5_IJSF_SB_EEEEEEEvNS4_8identityES12_S1C_vS1D_EENS_8epilogue10collective18CollectiveEpilogueINS1F_23Sm100TmaWarpSpecializedILi1ELi1ELi32ELb0ELb0EEEJSG_NS5_IJNSV_ISE_SB_EES1K_EEESH_SI_SH_SI_NS1F_6fusion15FusionCallbacksIS1J_NS1M_17LinearCombinationISH_fSH_fLNS_15FloatRoundStyleE2EEESG_S1L_JEEENS4_5SM1004TMEM4LOAD26SM100_TMEM_LOAD_16dp32b32xES12_NS13_INS14_ILi2ELi4ELi3EEES17_NSV_INS5_IJS18_SE_EEENS5_IJSE_SB_EEEEEEENS4_39AutoVectorizingCopyWithAssumedAlignmentILi128EEENS4_14SM90_TMA_STOREES20_S22_S22_EEEvvEEEEvNT_6ParamsE --------------------------
	.section	.nv.shared._ZN7cutlass13device_kernelINS_4gemm6kernel13GemmUniversalIN4cute5tupleIJiiiiEEENS1_10collective13CollectiveMmaINS1_35MainloopSm100TmaUmmaWarpSpecializedILi13ELi2ELi4ENS5_IJNS4_1CILi1EEESB_SB_EEEEENS5_IJNSA_ILi64EEESE_NSA_ILi128EEEEEENS_12float_e4m3_tENS5_IJlSB_lEEESH_SI_NS4_8TiledMMAINS4_8MMA_AtomIJNS4_10MMA_TraitsINS4_19SM100_MMA_F8F6F4_SSEJSH_SH_fSE_SE_NS4_17integral_constantINS4_4UMMA5MajorELSP_0EEESQ_NSN_INSO_7ScaleInELSR_0EEESS_EEEEEENS4_6LayoutISC_NS5_IJNSA_ILi0EEESW_SW_EEEEENS5_IJNS4_10UnderscoreESZ_SZ_EEEEENS4_13SM90_TMA_LOADENS4_14ComposedLayoutINS4_7SwizzleILi3ELi4ELi3EEENS4_18smem_ptr_flag_bitsILi8EEENSV_INS5_IJNSA_ILi8EEESF_EEENS5_IJSF_SB_EEEEEEEvNS4_8identityES12_S1C_vS1D_EENS_8epilogue10collective18CollectiveEpilogueINS1F_23Sm100TmaWarpSpecializedILi1ELi1ELi32ELb0ELb0EEEJSG_NS5_IJNSV_ISE_SB_EES1K_EEESH_SI_SH_SI_NS1F_6fusion15FusionCallbacksIS1J_NS1M_17LinearCombinationISH_fSH_fLNS_15FloatRoundStyleE2EEESG_S1L_JEEENS4_5SM1004TMEM4LOAD26SM100_TMEM_LOAD_16dp32b32xES12_NS13_INS14_ILi2ELi4ELi3EEES17_NSV_INS5_IJS18_SE_EEENS5_IJSE_SB_EEEEEEENS4_39AutoVectorizingCopyWithAssumedAlignmentILi128EEENS4_14SM90_TMA_STOREES20_S22_S22_EEEvvEEEEvNT_6ParamsE,"aw",@nobits
	.sectionflags	@""
	.align	16
	.zero		1024


//--------------------- .nv.shared.reserved.0     --------------------------
	.section	.nv.shared.reserved.0,"aw",@nobits
	.weak		__nv_reservedSMEM_offset_0_alias
	.size		__nv_reservedSMEM_offset_0_alias, 0, 64
	.other		__nv_reservedSMEM_offset_0_alias,@"STO_CUDA_RESERVED_SHARED STV_DEFAULT"
__nv_reservedSMEM_offset_0_alias:
	.zero		0
.nv.shared.reserved.0:
	.zero		64
	.weak		__nv_reservedSMEM_tcgen05_partition
	.type		__nv_reservedSMEM_tcgen05_partition,@object
	.size		__nv_reservedSMEM_tcgen05_partition,(.L_0 - __nv_reservedSMEM_tcgen05_partition)
__nv_reservedSMEM_tcgen05_partition:
	.zero		32
.L_0:


//--------------------- .nv.global                --------------------------
	.section	.nv.global,"aw",@nobits
.nv.global:
	.type		_ZN40_INTERNAL_8705fc07_4_k_cu_ebed1f12_281364cute1_E,@object
	.size		_ZN40_INTERNAL_8705fc07_4_k_cu_ebed1f12_281364cute1_E,(_ZN40_INTERNAL_8705fc07_4_k_cu_ebed1f12_281364cuda3std3__45__cpo6cbeginE - _ZN40_INTERNAL_8705fc07_4_k_cu_ebed1f12_281364cute1_E)
_ZN40_INTERNAL_8705fc07_4_k_cu_ebed1f12_281364cute1_E:
	.zero		1
	.type		_ZN40_INTERNAL_8705fc07_4_k_cu_ebed1f12_281364cuda3std3__45__cpo6cbeginE,@object
	.size		_ZN40_INTERNAL_8705fc07_4_k_cu_ebed1f12_281364cuda3std3__45__cpo6cbeginE,(_ZN40_INTERNAL_8705fc07_4_k_cu_ebed1f12_281364cuda3std3__48in_placeE - _ZN40_INTERNAL_8705fc07_4_k_cu_ebed1f12_281364cuda3std3__45__cpo6cbeginE)
_ZN40_INTERNAL_8705fc07_4_k_cu_ebed1f12_281364cuda3std3__45__cpo6cbeginE:
	.zero		1
	.type		_ZN40_INTERNAL_8705fc07_4_k_cu_ebed1f12_281364cuda3std3__48in_placeE,@object
	.size		_ZN40_INTERNAL_8705fc07_4_k_cu_ebed1f12_281364cuda3std3__48in_placeE,(_ZN40_INTERNAL_8705fc07_4_k_cu_ebed1f12_281364cuda3std6ranges3__45__cpo9iter_moveE - _ZN40_INTERNAL_8705fc07_4_k_cu_ebed1f12_281364cuda3std3__48in_placeE)
_ZN40_INTERNAL_8705fc07_4_k_cu_ebed1f12_281364cuda3std3__48in_placeE:
	.zero		1
	.type		_ZN40_INTERNAL_8705fc07_4_k_cu_ebed1f12_281364cuda3std6ranges3__45__cpo9iter_moveE,@object
	.size		_ZN40_INTERNAL_8705fc07_4_k_cu_ebed1f12_281364cuda3std6ranges3__45__cpo9iter_moveE,(_ZN40_INTERNAL_8705fc07_4_k_cu_ebed1f12_281364cuda3std3__45__cpo5beginE - _ZN40_INTERNAL_8705fc07_4_k_cu_ebed1f12_281364cuda3std6ranges3__45__cpo9iter_moveE)
_ZN40_INTERNAL_8705fc07_4_k_cu_ebed1f12_281364cuda3std6ranges3__45__cpo9iter_moveE:
	.zero		1
	.type		_ZN40_INTERNAL_8705fc07_4_k_cu_ebed1f12_281364cuda3std3__45__cpo5beginE,@object
	.size		_ZN40_INTERNAL_8705fc07_4_k_cu_ebed1f12_281364cuda3std3__45__cpo5beginE,(_ZN40_INTERNAL_8705fc07_4_k_cu_ebed1f12_281364cuda3std3__442_GLOBAL__N__8705fc07_4_k_cu_ebed1f12_281366ignoreE - _ZN40_INTERNAL_8705fc07_4_k_cu_ebed1f12_281364cuda3std3__45__cpo5beginE)
_ZN40_INTERNAL_8705fc07_4_k_cu_ebed1f12_281364cuda3std3__45__cpo5beginE:
	.zero		1
	.type		_ZN40_INTERNAL_8705fc07_4_k_cu_ebed1f12_281364cuda3std3__442_GLOBAL__N__8705fc07_4_k_cu_ebed1f12_281366ignoreE,@object
	.size		_ZN40_INTERNAL_8705fc07_4_k_cu_ebed1f12_281364cuda3std3__442_GLOBAL__N__8705fc07_4_k_cu_ebed1f12_281366ignoreE,(_ZN40_INTERNAL_8705fc07_4_k_cu_ebed1f12_281364cute7productE - _ZN40_INTERNAL_8705fc07_4_k_cu_ebed1f12_281364cuda3std3__442_GLOBAL__N__8705fc07_4_k_cu_ebed1f12_281366ignoreE)
_ZN40_INTERNAL_8705fc07_4_k_cu_ebed1f12_281364cuda3std3__442_GLOBAL__N__8705fc07_4_k_cu_ebed1f12_281366ignoreE:
	.zero		1
	.type		_ZN40_INTERNAL_8705fc07_4_k_cu_ebed1f12_281364cute7productE,@object
	.size		_ZN40_INTERNAL_8705fc07_4_k_cu_ebed1f12_281364cute7productE,(_ZN40_INTERNAL_8705fc07_4_k_cu_ebed1f12_281364cuda3std3__45__cpo3endE - _ZN40_INTERNAL_8705fc07_4_k_cu_ebed1f12_281364cute7productE)
_ZN40_INTERNAL_8705fc07_4_k_cu_ebed1f12_281364cute7productE:
	.zero		1
	.type		_ZN40_INTERNAL_8705fc07_4_k_cu_ebed1f12_281364cuda3std3__45__cpo3endE,@object
	.size		_ZN40_INTERNAL_8705fc07_4_k_cu_ebed1f12_281364cuda3std3__45__cpo3endE,(_ZN40_INTERNAL_8705fc07_4_k_cu_ebed1f12_281364cuda3std3__419piecewise_constructE - _ZN40_INTERNAL_8705fc07_4_k_cu_ebed1f12_281364cuda3std3__45__cpo3endE)
_ZN40_INTERNAL_8705fc07_4_k_cu_ebed1f12_281364cuda3std3__45__cpo3endE:
	.zero		1
	.type		_ZN40_INTERNAL_8705fc07_4_k_cu_ebed1f12_281364cuda3std3__419piecewise_constructE,@object
	.size		_ZN40_INTERNAL_8705fc07_4_k_cu_ebed1f12_281364cuda3std3__419piecewise_constructE,(_ZN40_INTERNAL_8705fc07_4_k_cu_ebed1f12_281364cuda3std3__45__cpo4cendE - _ZN40_INTERNAL_8705fc07_4_k_cu_ebed1f12_281364cuda3std3__419piecewise_constructE)
_ZN40_INTERNAL_8705fc07_4_k_cu_ebed1f12_281364cuda3std3__419piecewise_constructE:
	.zero		1
	.type		_ZN40_INTERNAL_8705fc07_4_k_cu_ebed1f12_281364cuda3std3__45__cpo4cendE,@object
	.size		_ZN40_INTERNAL_8705fc07_4_k_cu_ebed1f12_281364cuda3std3__45__cpo4cendE,(_ZN40_INTERNAL_8705fc07_4_k_cu_ebed1f12_281364cuda3std6ranges3__45__cpo4swapE - _ZN40_INTERNAL_8705fc07_4_k_cu_ebed1f12_281364cuda3std3__45__cpo4cendE)
_ZN40_INTERNAL_8705fc07_4_k_cu_ebed1f12_281364cuda3std3__45__cpo4cendE:
	.zero		1
	.type		_ZN40_INTERNAL_8705fc07_4_k_cu_ebed1f12_281364cuda3std6ranges3__45__cpo4swapE,@object
	.size		_ZN40_INTERNAL_8705fc07_4_k_cu_ebed1f12_281364cuda3std6ranges3__45__cpo4swapE,(.L_10 - _ZN40_INTERNAL_8705fc07_4_k_cu_ebed1f12_281364cuda3std6ranges3__45__cpo4swapE)
_ZN40_INTERNAL_8705fc07_4_k_cu_ebed1f12_281364cuda3std6ranges3__45__cpo4swapE:
	.zero		1
.L_10:


//--------------------- .nv.constant0._ZN7cutlass13device_kernelINS_4gemm6kernel13GemmUniversalIN4cute5tupleIJiiiiEEENS1_10collective13CollectiveMmaINS1_35MainloopSm100TmaUmmaWarpSpecializedILi13ELi2ELi4ENS5_IJNS4_1CILi1EEESB_SB_EEEEENS5_IJNSA_ILi64EEESE_NSA_ILi128EEEEEENS_12float_e4m3_tENS5_IJlSB_lEEESH_SI_NS4_8TiledMMAINS4_8MMA_AtomIJNS4_10MMA_TraitsINS4_19SM100_MMA_F8F6F4_SSEJSH_SH_fSE_SE_NS4_17integral_constantINS4_4UMMA5MajorELSP_0EEESQ_NSN_INSO_7ScaleInELSR_0EEESS_EEEEEENS4_6LayoutISC_NS5_IJNSA_ILi0EEESW_SW_EEEEENS5_IJNS4_10UnderscoreESZ_SZ_EEEEENS4_13SM90_TMA_LOADENS4_14ComposedLayoutINS4_7SwizzleILi3ELi4ELi3EEENS4_18smem_ptr_flag_bitsILi8EEENSV_INS5_IJNSA_ILi8EEESF_EEENS5_IJSF_SB_EEEEEEEvNS4_8identityES12_S1C_vS1D_EENS_8epilogue10collective18CollectiveEpilogueINS1F_23Sm100TmaWarpSpecializedILi1ELi1ELi32ELb0ELb0EEEJSG_NS5_IJNSV_ISE_SB_EES1K_EEESH_SI_SH_SI_NS1F_6fusion15FusionCallbacksIS1J_NS1M_17LinearCombinationISH_fSH_fLNS_15FloatRoundStyleE2EEESG_S1L_JEEENS4_5SM1004TMEM4LOAD26SM100_TMEM_LOAD_16dp32b32xES12_NS13_INS14_ILi2ELi4ELi3EEES17_NSV_INS5_IJS18_SE_EEENS5_IJSE_SB_EEEEEEENS4_39AutoVectorizingCopyWithAssumedAlignmentILi128EEENS4_14SM90_TMA_STOREES20_S22_S22_EEEvvEEEEvNT_6ParamsE --------------------------
	.section	.nv.constant0._ZN7cutlass13device_kernelINS_4gemm6kernel13GemmUniversalIN4cute5tupleIJiiiiEEENS1_10collective13CollectiveMmaINS1_35MainloopSm100TmaUmmaWarpSpecializedILi13ELi2ELi4ENS5_IJNS4_1CILi1EEESB_SB_EEEEENS5_IJNSA_ILi64EEESE_NSA_ILi128EEEEEENS_12float_e4m3_tENS5_IJlSB_lEEESH_SI_NS4_8TiledMMAINS4_8MMA_AtomIJNS4_10MMA_TraitsINS4_19SM100_MMA_F8F6F4_SSEJSH_SH_fSE_SE_NS4_17integral_constantINS4_4UMMA5MajorELSP_0EEESQ_NSN_INSO_7ScaleInELSR_0EEESS_EEEEEENS4_6LayoutISC_NS5_IJNSA_ILi0EEESW_SW_EEEEENS5_IJNS4_10UnderscoreESZ_SZ_EEEEENS4_13SM90_TMA_LOADENS4_14ComposedLayoutINS4_7SwizzleILi3ELi4ELi3EEENS4_18smem_ptr_flag_bitsILi8EEENSV_INS5_IJNSA_ILi8EEESF_EEENS5_IJSF_SB_EEEEEEEvNS4_8identityES12_S1C_vS1D_EENS_8epilogue10collective18CollectiveEpilogueINS1F_23Sm100TmaWarpSpecializedILi1ELi1ELi32ELb0ELb0EEEJSG_NS5_IJNSV_ISE_SB_EES1K_EEESH_SI_SH_SI_NS1F_6fusion15FusionCallbacksIS1J_NS1M_17LinearCombinationISH_fSH_fLNS_15FloatRoundStyleE2EEESG_S1L_JEEENS4_5SM1004TMEM4LOAD26SM100_TMEM_LOAD_16dp32b32xES12_NS13_INS14_ILi2ELi4ELi3EEES17_NSV_INS5_IJS18_SE_EEENS5_IJSE_SB_EEEEEEENS4_39AutoVectorizingCopyWithAssumedAlignmentILi128EEENS4_14SM90_TMA_STOREES20_S22_S22_EEEvvEEEEvNT_6ParamsE,"a",@progbits
	.sectionflags	@""
	.align	4
.nv.constant0._ZN7cutlass13device_kernelINS_4gemm6kernel13GemmUniversalIN4cute5tupleIJiiiiEEENS1_10collective13CollectiveMmaINS1_35MainloopSm100TmaUmmaWarpSpecializedILi13ELi2ELi4ENS5_IJNS4_1CILi1EEESB_SB_EEEEENS5_IJNSA_ILi64EEESE_NSA_ILi128EEEEEENS_12float_e4m3_tENS5_IJlSB_lEEESH_SI_NS4_8TiledMMAINS4_8MMA_AtomIJNS4_10MMA_TraitsINS4_19SM100_MMA_F8F6F4_SSEJSH_SH_fSE_SE_NS4_17integral_constantINS4_4UMMA5MajorELSP_0EEESQ_NSN_INSO_7ScaleInELSR_0EEESS_EEEEEENS4_6LayoutISC_NS5_IJNSA_ILi0EEESW_SW_EEEEENS5_IJNS4_10UnderscoreESZ_SZ_EEEEENS4_13SM90_TMA_LOADENS4_14ComposedLayoutINS4_7SwizzleILi3ELi4ELi3EEENS4_18smem_ptr_flag_bitsILi8EEENSV_INS5_IJNSA_ILi8EEESF_EEENS5_IJSF_SB_EEEEEEEvNS4_8identityES12_S1C_vS1D_EENS_8epilogue10collective18CollectiveEpilogueINS1F_23Sm100TmaWarpSpecializedILi1ELi1ELi32ELb0ELb0EEEJSG_NS5_IJNSV_ISE_SB_EES1K_EEESH_SI_SH_SI_NS1F_6fusion15FusionCallbacksIS1J_NS1M_17LinearCombinationISH_fSH_fLNS_15FloatRoundStyleE2EEESG_S1L_JEEENS4_5SM1004TMEM4LOAD26SM100_TMEM_LOAD_16dp32b32xES12_NS13_INS14_ILi2ELi4ELi3EEES17_NSV_INS5_IJS18_SE_EEENS5_IJSE_SB_EEEEEEENS4_39AutoVectorizingCopyWithAssumedAlignmentILi128EEENS4_14SM90_TMA_STOREES20_S22_S22_EEEvvEEEEvNT_6ParamsE:
	.zero		2944


//--------------------- SYMBOLS --------------------------

	.type		.nv.reservedSmem.offset0,@object
	.size		.nv.reservedSmem.offset0,0x4
	.type		.nv.reservedSmem.cap,@object
	.size		.nv.reservedSmem.cap,0x4
	.type		__assertfail,@function
